//
// Generated by NVIDIA NVVM Compiler
//
// Compiler Build ID: CL-36424714
// Cuda compilation tools, release 13.0, V13.0.88
// Based on NVVM 20.0.0
//

.version 9.0
.target sm_100
.address_size 64

	// .globl	_Z10Naive_GEMMPfS_S_iii
// _ZZ13Prefetch_GEMMILi128ELi8ELi8EEvPfS0_S0_iiiE8A_shared has been demoted
// _ZZ13Prefetch_GEMMILi128ELi8ELi8EEvPfS0_S0_iiiE8B_shared has been demoted

.visible .entry _Z10Naive_GEMMPfS_S_iii(
	.param .u64 .ptr .align 1 _Z10Naive_GEMMPfS_S_iii_param_0,
	.param .u64 .ptr .align 1 _Z10Naive_GEMMPfS_S_iii_param_1,
	.param .u64 .ptr .align 1 _Z10Naive_GEMMPfS_S_iii_param_2,
	.param .u32 _Z10Naive_GEMMPfS_S_iii_param_3,
	.param .u32 _Z10Naive_GEMMPfS_S_iii_param_4,
	.param .u32 _Z10Naive_GEMMPfS_S_iii_param_5
)
{
	.reg .pred 	%p<13>;
	.reg .b32 	%r<41>;
	.reg .b32 	%f<68>;
	.reg .b64 	%rd<53>;

	ld.param.u64 	%rd7, [_Z10Naive_GEMMPfS_S_iii_param_0];
	ld.param.u64 	%rd8, [_Z10Naive_GEMMPfS_S_iii_param_1];
	ld.param.u64 	%rd6, [_Z10Naive_GEMMPfS_S_iii_param_2];
	ld.param.u32 	%r20, [_Z10Naive_GEMMPfS_S_iii_param_3];
	ld.param.u32 	%r18, [_Z10Naive_GEMMPfS_S_iii_param_4];
	ld.param.u32 	%r19, [_Z10Naive_GEMMPfS_S_iii_param_5];
	cvta.to.global.u64 	%rd1, %rd8;
	cvta.to.global.u64 	%rd2, %rd7;
	mov.u32 	%r21, %ctaid.x;
	mov.u32 	%r22, %ntid.x;
	mov.u32 	%r23, %tid.x;
	mad.lo.s32 	%r1, %r21, %r22, %r23;
	mov.u32 	%r24, %ctaid.y;
	mov.u32 	%r25, %ntid.y;
	mov.u32 	%r26, %tid.y;
	mad.lo.s32 	%r2, %r24, %r25, %r26;
	setp.ge.s32 	%p1, %r2, %r20;
	setp.ge.s32 	%p2, %r1, %r18;
	or.pred  	%p3, %p1, %p2;
	@%p3 bra 	$L__BB0_14;
	setp.lt.s32 	%p4, %r19, 1;
	mov.f32 	%f67, 0f00000000;
	@%p4 bra 	$L__BB0_13;
	mul.lo.s32 	%r3, %r19, %r2;
	and.b32  	%r4, %r19, 7;
	setp.lt.u32 	%p5, %r19, 8;
	mov.f32 	%f67, 0f00000000;
	mov.b32 	%r39, 0;
	@%p5 bra 	$L__BB0_5;
	and.b32  	%r39, %r19, 2147483640;
	neg.s32 	%r37, %r39;
	shl.b32 	%r7, %r18, 3;
	mul.wide.u32 	%rd9, %r3, 4;
	add.s64 	%rd10, %rd9, %rd2;
	add.s64 	%rd52, %rd10, 16;
	mov.f32 	%f67, 0f00000000;
	mul.wide.s32 	%rd13, %r18, 4;
	mov.u32 	%r36, %r1;
$L__BB0_4:
	.pragma "nounroll";
	ld.global.f32 	%f17, [%rd52+-16];
	mul.wide.s32 	%rd11, %r36, 4;
	add.s64 	%rd12, %rd1, %rd11;
	ld.global.f32 	%f18, [%rd12];
	fma.rn.f32 	%f19, %f17, %f18, %f67;
	ld.global.f32 	%f20, [%rd52+-12];
	add.s64 	%rd14, %rd12, %rd13;
	ld.global.f32 	%f21, [%rd14];
	fma.rn.f32 	%f22, %f20, %f21, %f19;
	ld.global.f32 	%f23, [%rd52+-8];
	add.s64 	%rd15, %rd14, %rd13;
	ld.global.f32 	%f24, [%rd15];
	fma.rn.f32 	%f25, %f23, %f24, %f22;
	ld.global.f32 	%f26, [%rd52+-4];
	add.s64 	%rd16, %rd15, %rd13;
	ld.global.f32 	%f27, [%rd16];
	fma.rn.f32 	%f28, %f26, %f27, %f25;
	ld.global.f32 	%f29, [%rd52];
	add.s64 	%rd17, %rd16, %rd13;
	ld.global.f32 	%f30, [%rd17];
	fma.rn.f32 	%f31, %f29, %f30, %f28;
	ld.global.f32 	%f32, [%rd52+4];
	add.s64 	%rd18, %rd17, %rd13;
	ld.global.f32 	%f33, [%rd18];
	fma.rn.f32 	%f34, %f32, %f33, %f31;
	ld.global.f32 	%f35, [%rd52+8];
	add.s64 	%rd19, %rd18, %rd13;
	ld.global.f32 	%f36, [%rd19];
	fma.rn.f32 	%f37, %f35, %f36, %f34;
	ld.global.f32 	%f38, [%rd52+12];
	add.s64 	%rd20, %rd19, %rd13;
	ld.global.f32 	%f39, [%rd20];
	fma.rn.f32 	%f67, %f38, %f39, %f37;
	add.s32 	%r37, %r37, 8;
	add.s32 	%r36, %r36, %r7;
	add.s64 	%rd52, %rd52, 32;
	setp.ne.s32 	%p6, %r37, 0;
	@%p6 bra 	$L__BB0_4;
$L__BB0_5:
	setp.eq.s32 	%p7, %r4, 0;
	@%p7 bra 	$L__BB0_13;
	and.b32  	%r13, %r19, 3;
	setp.lt.u32 	%p8, %r4, 4;
	@%p8 bra 	$L__BB0_8;
	add.s32 	%r28, %r39, %r3;
	mul.wide.u32 	%rd21, %r28, 4;
	add.s64 	%rd22, %rd2, %rd21;
	ld.global.f32 	%f41, [%rd22];
	mad.lo.s32 	%r29, %r39, %r18, %r1;
	mul.wide.s32 	%rd23, %r29, 4;
	add.s64 	%rd24, %rd1, %rd23;
	ld.global.f32 	%f42, [%rd24];
	fma.rn.f32 	%f43, %f41, %f42, %f67;
	cvt.u64.u32 	%rd25, %r3;
	cvt.u64.u32 	%rd26, %r39;
	add.s64 	%rd27, %rd26, %rd25;
	shl.b64 	%rd28, %rd27, 2;
	add.s64 	%rd29, %rd2, %rd28;
	ld.global.f32 	%f44, [%rd29+4];
	mul.wide.s32 	%rd30, %r18, 4;
	add.s64 	%rd31, %rd24, %rd30;
	ld.global.f32 	%f45, [%rd31];
	fma.rn.f32 	%f46, %f44, %f45, %f43;
	ld.global.f32 	%f47, [%rd29+8];
	add.s64 	%rd32, %rd31, %rd30;
	ld.global.f32 	%f48, [%rd32];
	fma.rn.f32 	%f49, %f47, %f48, %f46;
	ld.global.f32 	%f50, [%rd29+12];
	add.s64 	%rd33, %rd32, %rd30;
	ld.global.f32 	%f51, [%rd33];
	fma.rn.f32 	%f67, %f50, %f51, %f49;
	add.s32 	%r39, %r39, 4;
$L__BB0_8:
	setp.eq.s32 	%p9, %r13, 0;
	@%p9 bra 	$L__BB0_13;
	setp.eq.s32 	%p10, %r13, 1;
	@%p10 bra 	$L__BB0_11;
	add.s32 	%r30, %r39, %r3;
	mul.wide.u32 	%rd34, %r30, 4;
	add.s64 	%rd35, %rd2, %rd34;
	ld.global.f32 	%f53, [%rd35];
	mad.lo.s32 	%r31, %r39, %r18, %r1;
	mul.wide.s32 	%rd36, %r31, 4;
	add.s64 	%rd37, %rd1, %rd36;
	ld.global.f32 	%f54, [%rd37];
	fma.rn.f32 	%f55, %f53, %f54, %f67;
	cvt.u64.u32 	%rd38, %r3;
	cvt.u64.u32 	%rd39, %r39;
	add.s64 	%rd40, %rd39, %rd38;
	shl.b64 	%rd41, %rd40, 2;
	add.s64 	%rd42, %rd2, %rd41;
	ld.global.f32 	%f56, [%rd42+4];
	mul.wide.s32 	%rd43, %r18, 4;
	add.s64 	%rd44, %rd37, %rd43;
	ld.global.f32 	%f57, [%rd44];
	fma.rn.f32 	%f67, %f56, %f57, %f55;
	add.s32 	%r39, %r39, 2;
$L__BB0_11:
	and.b32  	%r32, %r19, 1;
	setp.eq.b32 	%p11, %r32, 1;
	not.pred 	%p12, %p11;
	@%p12 bra 	$L__BB0_13;
	add.s32 	%r33, %r39, %r3;
	mul.wide.u32 	%rd45, %r33, 4;
	add.s64 	%rd46, %rd2, %rd45;
	ld.global.f32 	%f58, [%rd46];
	mad.lo.s32 	%r34, %r39, %r18, %r1;
	mul.wide.s32 	%rd47, %r34, 4;
	add.s64 	%rd48, %rd1, %rd47;
	ld.global.f32 	%f59, [%rd48];
	fma.rn.f32 	%f67, %f58, %f59, %f67;
$L__BB0_13:
	mad.lo.s32 	%r35, %r18, %r2, %r1;
	cvta.to.global.u64 	%rd49, %rd6;
	mul.wide.s32 	%rd50, %r35, 4;
	add.s64 	%rd51, %rd49, %rd50;
	st.global.f32 	[%rd51], %f67;
$L__BB0_14:
	ret;

}
	// .globl	_Z13Prefetch_GEMMILi128ELi8ELi8EEvPfS0_S0_iii
.visible .entry _Z13Prefetch_GEMMILi128ELi8ELi8EEvPfS0_S0_iii(
	.param .u64 .ptr .align 1 _Z13Prefetch_GEMMILi128ELi8ELi8EEvPfS0_S0_iii_param_0,
	.param .u64 .ptr .align 1 _Z13Prefetch_GEMMILi128ELi8ELi8EEvPfS0_S0_iii_param_1,
	.param .u64 .ptr .align 1 _Z13Prefetch_GEMMILi128ELi8ELi8EEvPfS0_S0_iii_param_2,
	.param .u32 _Z13Prefetch_GEMMILi128ELi8ELi8EEvPfS0_S0_iii_param_3,
	.param .u32 _Z13Prefetch_GEMMILi128ELi8ELi8EEvPfS0_S0_iii_param_4,
	.param .u32 _Z13Prefetch_GEMMILi128ELi8ELi8EEvPfS0_S0_iii_param_5
)
{
	.reg .pred 	%p<16>;
	.reg .b16 	%rs<10>;
	.reg .b32 	%r<444>;
	.reg .b32 	%f<699>;
	.reg .b64 	%rd<158>;
	// demoted variable
	.shared .align 4 .b8 _ZZ13Prefetch_GEMMILi128ELi8ELi8EEvPfS0_S0_iiiE8A_shared[8192];
	// demoted variable
	.shared .align 4 .b8 _ZZ13Prefetch_GEMMILi128ELi8ELi8EEvPfS0_S0_iiiE8B_shared[8192];
	ld.param.u64 	%rd3, [_Z13Prefetch_GEMMILi128ELi8ELi8EEvPfS0_S0_iii_param_0];
	ld.param.u64 	%rd4, [_Z13Prefetch_GEMMILi128ELi8ELi8EEvPfS0_S0_iii_param_1];
	cvta.to.global.u64 	%rd1, %rd4;
	cvta.to.global.u64 	%rd2, %rd3;
	mov.u32 	%r42, %ntid.x;
	mov.u32 	%r43, %ntid.y;
	mul.lo.s32 	%r1, %r42, %r43;
	div.u32 	%r2, 1024, %r1;
	mov.u32 	%r44, %tid.y;
	mov.u32 	%r45, %tid.x;
	mad.lo.s32 	%r46, %r44, %r42, %r45;
	mul.lo.s32 	%r3, %r2, %r46;
	setp.gt.u32 	%p1, %r1, 1024;
	@%p1 bra 	$L__BB1_7;
	mov.u32 	%r48, %ctaid.y;
	shl.b32 	%r4, %r48, 7;
	mov.u32 	%r49, %ctaid.x;
	shl.b32 	%r5, %r49, 7;
	max.u32 	%r6, %r2, 1;
	and.b32  	%r7, %r6, 3;
	setp.gt.u32 	%p2, %r1, 256;
	mov.b32 	%r433, 0;
	@%p2 bra 	$L__BB1_4;
	and.b32  	%r433, %r6, 2044;
	mov.b32 	%r431, 0;
$L__BB1_3:
	ld.param.u32 	%r423, [_Z13Prefetch_GEMMILi128ELi8ELi8EEvPfS0_S0_iii_param_5];
	ld.param.u32 	%r416, [_Z13Prefetch_GEMMILi128ELi8ELi8EEvPfS0_S0_iii_param_4];
	add.s32 	%r51, %r431, %r3;
	shr.u32 	%r52, %r51, 3;
	and.b32  	%r53, %r51, 7;
	add.s32 	%r54, %r52, %r4;
	mad.lo.s32 	%r55, %r54, %r423, %r53;
	mul.wide.u32 	%rd6, %r55, 4;
	add.s64 	%rd7, %rd2, %rd6;
	ld.global.f32 	%f385, [%rd7];
	shl.b32 	%r56, %r52, 5;
	mov.u32 	%r57, _ZZ13Prefetch_GEMMILi128ELi8ELi8EEvPfS0_S0_iiiE8A_shared;
	add.s32 	%r58, %r57, %r56;
	shl.b32 	%r59, %r51, 2;
	and.b32  	%r60, %r59, 28;
	add.s32 	%r61, %r58, %r60;
	st.shared.f32 	[%r61], %f385;
	shr.u32 	%r62, %r51, 7;
	and.b32  	%r63, %r51, 127;
	add.s32 	%r64, %r63, %r5;
	mad.lo.s32 	%r65, %r62, %r416, %r64;
	mul.wide.u32 	%rd8, %r65, 4;
	add.s64 	%rd9, %rd1, %rd8;
	ld.global.f32 	%f386, [%rd9];
	shl.b32 	%r66, %r62, 9;
	mov.u32 	%r67, _ZZ13Prefetch_GEMMILi128ELi8ELi8EEvPfS0_S0_iiiE8B_shared;
	add.s32 	%r68, %r67, %r66;
	and.b32  	%r69, %r59, 508;
	add.s32 	%r70, %r68, %r69;
	st.shared.f32 	[%r70], %f386;
	add.s32 	%r71, %r51, 1;
	shr.u32 	%r72, %r71, 3;
	and.b32  	%r73, %r71, 7;
	add.s32 	%r74, %r72, %r4;
	mad.lo.s32 	%r75, %r74, %r423, %r73;
	mul.wide.u32 	%rd10, %r75, 4;
	add.s64 	%rd11, %rd2, %rd10;
	ld.global.f32 	%f387, [%rd11];
	shl.b32 	%r76, %r72, 5;
	add.s32 	%r77, %r57, %r76;
	shl.b32 	%r78, %r71, 2;
	and.b32  	%r79, %r78, 28;
	add.s32 	%r80, %r77, %r79;
	st.shared.f32 	[%r80], %f387;
	shr.u32 	%r81, %r71, 7;
	and.b32  	%r82, %r71, 127;
	add.s32 	%r83, %r82, %r5;
	mad.lo.s32 	%r84, %r81, %r416, %r83;
	mul.wide.u32 	%rd12, %r84, 4;
	add.s64 	%rd13, %rd1, %rd12;
	ld.global.f32 	%f388, [%rd13];
	shl.b32 	%r85, %r81, 9;
	add.s32 	%r86, %r67, %r85;
	and.b32  	%r87, %r78, 508;
	add.s32 	%r88, %r86, %r87;
	st.shared.f32 	[%r88], %f388;
	add.s32 	%r89, %r51, 2;
	shr.u32 	%r90, %r89, 3;
	and.b32  	%r91, %r89, 7;
	add.s32 	%r92, %r90, %r4;
	mad.lo.s32 	%r93, %r92, %r423, %r91;
	mul.wide.u32 	%rd14, %r93, 4;
	add.s64 	%rd15, %rd2, %rd14;
	ld.global.f32 	%f389, [%rd15];
	shl.b32 	%r94, %r90, 5;
	add.s32 	%r95, %r57, %r94;
	shl.b32 	%r96, %r89, 2;
	and.b32  	%r97, %r96, 28;
	add.s32 	%r98, %r95, %r97;
	st.shared.f32 	[%r98], %f389;
	shr.u32 	%r99, %r89, 7;
	and.b32  	%r100, %r89, 127;
	add.s32 	%r101, %r100, %r5;
	mad.lo.s32 	%r102, %r99, %r416, %r101;
	mul.wide.u32 	%rd16, %r102, 4;
	add.s64 	%rd17, %rd1, %rd16;
	ld.global.f32 	%f390, [%rd17];
	shl.b32 	%r103, %r99, 9;
	add.s32 	%r104, %r67, %r103;
	and.b32  	%r105, %r96, 508;
	add.s32 	%r106, %r104, %r105;
	st.shared.f32 	[%r106], %f390;
	add.s32 	%r107, %r51, 3;
	shr.u32 	%r108, %r107, 3;
	and.b32  	%r109, %r107, 7;
	add.s32 	%r110, %r108, %r4;
	mad.lo.s32 	%r111, %r110, %r423, %r109;
	mul.wide.u32 	%rd18, %r111, 4;
	add.s64 	%rd19, %rd2, %rd18;
	ld.global.f32 	%f391, [%rd19];
	shl.b32 	%r112, %r108, 5;
	add.s32 	%r113, %r57, %r112;
	shl.b32 	%r114, %r107, 2;
	and.b32  	%r115, %r114, 28;
	add.s32 	%r116, %r113, %r115;
	st.shared.f32 	[%r116], %f391;
	shr.u32 	%r117, %r107, 7;
	and.b32  	%r118, %r107, 127;
	add.s32 	%r119, %r118, %r5;
	mad.lo.s32 	%r120, %r117, %r416, %r119;
	mul.wide.u32 	%rd20, %r120, 4;
	add.s64 	%rd21, %rd1, %rd20;
	ld.global.f32 	%f392, [%rd21];
	shl.b32 	%r121, %r117, 9;
	add.s32 	%r122, %r67, %r121;
	and.b32  	%r123, %r114, 508;
	add.s32 	%r124, %r122, %r123;
	st.shared.f32 	[%r124], %f392;
	add.s32 	%r431, %r431, 4;
	setp.ne.s32 	%p3, %r431, %r433;
	@%p3 bra 	$L__BB1_3;
$L__BB1_4:
	setp.eq.s32 	%p4, %r7, 0;
	@%p4 bra 	$L__BB1_7;
	mov.b32 	%r434, 0;
	mov.u32 	%r132, _ZZ13Prefetch_GEMMILi128ELi8ELi8EEvPfS0_S0_iiiE8A_shared;
	mov.u32 	%r142, _ZZ13Prefetch_GEMMILi128ELi8ELi8EEvPfS0_S0_iiiE8B_shared;
$L__BB1_6:
	.pragma "nounroll";
	ld.param.u32 	%r424, [_Z13Prefetch_GEMMILi128ELi8ELi8EEvPfS0_S0_iii_param_5];
	ld.param.u32 	%r417, [_Z13Prefetch_GEMMILi128ELi8ELi8EEvPfS0_S0_iii_param_4];
	add.s32 	%r126, %r433, %r3;
	shr.u32 	%r127, %r126, 3;
	and.b32  	%r128, %r126, 7;
	add.s32 	%r129, %r127, %r4;
	mad.lo.s32 	%r130, %r129, %r424, %r128;
	mul.wide.u32 	%rd22, %r130, 4;
	add.s64 	%rd23, %rd2, %rd22;
	ld.global.f32 	%f393, [%rd23];
	shl.b32 	%r131, %r127, 5;
	add.s32 	%r133, %r132, %r131;
	shl.b32 	%r134, %r126, 2;
	and.b32  	%r135, %r134, 28;
	add.s32 	%r136, %r133, %r135;
	st.shared.f32 	[%r136], %f393;
	shr.u32 	%r137, %r126, 7;
	and.b32  	%r138, %r126, 127;
	add.s32 	%r139, %r138, %r5;
	mad.lo.s32 	%r140, %r137, %r417, %r139;
	mul.wide.u32 	%rd24, %r140, 4;
	add.s64 	%rd25, %rd1, %rd24;
	ld.global.f32 	%f394, [%rd25];
	shl.b32 	%r141, %r137, 9;
	add.s32 	%r143, %r142, %r141;
	and.b32  	%r144, %r134, 508;
	add.s32 	%r145, %r143, %r144;
	st.shared.f32 	[%r145], %f394;
	add.s32 	%r433, %r433, 1;
	add.s32 	%r434, %r434, 1;
	setp.ne.s32 	%p5, %r434, %r7;
	@%p5 bra 	$L__BB1_6;
$L__BB1_7:
	ld.param.u32 	%r425, [_Z13Prefetch_GEMMILi128ELi8ELi8EEvPfS0_S0_iii_param_5];
	bar.sync 	0;
	setp.lt.s32 	%p6, %r425, 16;
	mov.f32 	%f571, 0f00000000;
	mov.f32 	%f572, %f571;
	mov.f32 	%f573, %f571;
	mov.f32 	%f574, %f571;
	mov.f32 	%f575, %f571;
	mov.f32 	%f576, %f571;
	mov.f32 	%f577, %f571;
	mov.f32 	%f578, %f571;
	mov.f32 	%f579, %f571;
	mov.f32 	%f580, %f571;
	mov.f32 	%f581, %f571;
	mov.f32 	%f582, %f571;
	mov.f32 	%f583, %f571;
	mov.f32 	%f584, %f571;
	mov.f32 	%f585, %f571;
	mov.f32 	%f586, %f571;
	mov.f32 	%f587, %f571;
	mov.f32 	%f588, %f571;
	mov.f32 	%f589, %f571;
	mov.f32 	%f590, %f571;
	mov.f32 	%f591, %f571;
	mov.f32 	%f592, %f571;
	mov.f32 	%f593, %f571;
	mov.f32 	%f594, %f571;
	mov.f32 	%f595, %f571;
	mov.f32 	%f596, %f571;
	mov.f32 	%f597, %f571;
	mov.f32 	%f598, %f571;
	mov.f32 	%f599, %f571;
	mov.f32 	%f600, %f571;
	mov.f32 	%f601, %f571;
	mov.f32 	%f602, %f571;
	mov.f32 	%f603, %f571;
	mov.f32 	%f604, %f571;
	mov.f32 	%f605, %f571;
	mov.f32 	%f606, %f571;
	mov.f32 	%f607, %f571;
	mov.f32 	%f608, %f571;
	mov.f32 	%f609, %f571;
	mov.f32 	%f610, %f571;
	mov.f32 	%f611, %f571;
	mov.f32 	%f612, %f571;
	mov.f32 	%f613, %f571;
	mov.f32 	%f614, %f571;
	mov.f32 	%f615, %f571;
	mov.f32 	%f616, %f571;
	mov.f32 	%f617, %f571;
	mov.f32 	%f618, %f571;
	mov.f32 	%f619, %f571;
	mov.f32 	%f620, %f571;
	mov.f32 	%f621, %f571;
	mov.f32 	%f622, %f571;
	mov.f32 	%f623, %f571;
	mov.f32 	%f624, %f571;
	mov.f32 	%f625, %f571;
	mov.f32 	%f626, %f571;
	mov.f32 	%f627, %f571;
	mov.f32 	%f628, %f571;
	mov.f32 	%f629, %f571;
	mov.f32 	%f630, %f571;
	mov.f32 	%f631, %f571;
	mov.f32 	%f632, %f571;
	mov.f32 	%f633, %f571;
	mov.f32 	%f634, %f571;
	@%p6 bra 	$L__BB1_20;
	max.u32 	%r148, %r2, 1;
	and.b32  	%r16, %r148, 3;
	and.b32  	%r17, %r148, 2044;
	mov.b32 	%r436, 1;
	mov.b16 	%rs9, 0;
	mov.f32 	%f571, 0f00000000;
	shl.b32 	%r152, %r45, 5;
$L__BB1_9:
	mov.u16 	%rs1, %rs9;
	and.b16  	%rs4, %rs1, 255;
	mul.wide.u16 	%r150, %rs4, 4096;
	mov.u32 	%r153, _ZZ13Prefetch_GEMMILi128ELi8ELi8EEvPfS0_S0_iiiE8B_shared;
	add.s32 	%r154, %r152, %r153;
	add.s32 	%r155, %r154, %r150;
	add.s32 	%r439, %r155, 16;
	mov.u32 	%r156, %tid.y;
	shl.b32 	%r157, %r156, 8;
	mov.u32 	%r158, _ZZ13Prefetch_GEMMILi128ELi8ELi8EEvPfS0_S0_iiiE8A_shared;
	add.s32 	%r159, %r157, %r158;
	add.s32 	%r160, %r159, %r150;
	add.s32 	%r437, %r160, 128;
	mov.b32 	%r438, 16;
$L__BB1_10:
	ld.shared.f32 	%f397, [%r437+-128];
	ld.shared.f32 	%f398, [%r437+-96];
	ld.shared.f32 	%f399, [%r437+-64];
	ld.shared.f32 	%f400, [%r437+-32];
	ld.shared.f32 	%f401, [%r437];
	ld.shared.f32 	%f402, [%r437+32];
	ld.shared.f32 	%f403, [%r437+64];
	ld.shared.f32 	%f404, [%r437+96];
	ld.shared.f32 	%f405, [%r439+-16];
	ld.shared.f32 	%f406, [%r439+-12];
	ld.shared.f32 	%f407, [%r439+-8];
	ld.shared.f32 	%f408, [%r439+-4];
	ld.shared.f32 	%f409, [%r439];
	ld.shared.f32 	%f410, [%r439+4];
	ld.shared.f32 	%f411, [%r439+8];
	ld.shared.f32 	%f412, [%r439+12];
	fma.rn.f32 	%f634, %f397, %f405, %f634;
	fma.rn.f32 	%f633, %f397, %f406, %f633;
	fma.rn.f32 	%f632, %f397, %f407, %f632;
	fma.rn.f32 	%f631, %f397, %f408, %f631;
	fma.rn.f32 	%f630, %f397, %f409, %f630;
	fma.rn.f32 	%f629, %f397, %f410, %f629;
	fma.rn.f32 	%f628, %f397, %f411, %f628;
	fma.rn.f32 	%f627, %f397, %f412, %f627;
	fma.rn.f32 	%f626, %f398, %f405, %f626;
	fma.rn.f32 	%f625, %f398, %f406, %f625;
	fma.rn.f32 	%f624, %f398, %f407, %f624;
	fma.rn.f32 	%f623, %f398, %f408, %f623;
	fma.rn.f32 	%f622, %f398, %f409, %f622;
	fma.rn.f32 	%f621, %f398, %f410, %f621;
	fma.rn.f32 	%f620, %f398, %f411, %f620;
	fma.rn.f32 	%f619, %f398, %f412, %f619;
	fma.rn.f32 	%f618, %f399, %f405, %f618;
	fma.rn.f32 	%f617, %f399, %f406, %f617;
	fma.rn.f32 	%f616, %f399, %f407, %f616;
	fma.rn.f32 	%f615, %f399, %f408, %f615;
	fma.rn.f32 	%f614, %f399, %f409, %f614;
	fma.rn.f32 	%f613, %f399, %f410, %f613;
	fma.rn.f32 	%f612, %f399, %f411, %f612;
	fma.rn.f32 	%f611, %f399, %f412, %f611;
	fma.rn.f32 	%f610, %f400, %f405, %f610;
	fma.rn.f32 	%f609, %f400, %f406, %f609;
	fma.rn.f32 	%f608, %f400, %f407, %f608;
	fma.rn.f32 	%f607, %f400, %f408, %f607;
	fma.rn.f32 	%f606, %f400, %f409, %f606;
	fma.rn.f32 	%f605, %f400, %f410, %f605;
	fma.rn.f32 	%f604, %f400, %f411, %f604;
	fma.rn.f32 	%f603, %f400, %f412, %f603;
	fma.rn.f32 	%f602, %f401, %f405, %f602;
	fma.rn.f32 	%f601, %f401, %f406, %f601;
	fma.rn.f32 	%f600, %f401, %f407, %f600;
	fma.rn.f32 	%f599, %f401, %f408, %f599;
	fma.rn.f32 	%f598, %f401, %f409, %f598;
	fma.rn.f32 	%f597, %f401, %f410, %f597;
	fma.rn.f32 	%f596, %f401, %f411, %f596;
	fma.rn.f32 	%f595, %f401, %f412, %f595;
	fma.rn.f32 	%f594, %f402, %f405, %f594;
	fma.rn.f32 	%f593, %f402, %f406, %f593;
	fma.rn.f32 	%f592, %f402, %f407, %f592;
	fma.rn.f32 	%f591, %f402, %f408, %f591;
	fma.rn.f32 	%f590, %f402, %f409, %f590;
	fma.rn.f32 	%f589, %f402, %f410, %f589;
	fma.rn.f32 	%f588, %f402, %f411, %f588;
	fma.rn.f32 	%f587, %f402, %f412, %f587;
	fma.rn.f32 	%f586, %f403, %f405, %f586;
	fma.rn.f32 	%f585, %f403, %f406, %f585;
	fma.rn.f32 	%f584, %f403, %f407, %f584;
	fma.rn.f32 	%f583, %f403, %f408, %f583;
	fma.rn.f32 	%f582, %f403, %f409, %f582;
	fma.rn.f32 	%f581, %f403, %f410, %f581;
	fma.rn.f32 	%f580, %f403, %f411, %f580;
	fma.rn.f32 	%f579, %f403, %f412, %f579;
	fma.rn.f32 	%f578, %f404, %f405, %f578;
	fma.rn.f32 	%f577, %f404, %f406, %f577;
	fma.rn.f32 	%f576, %f404, %f407, %f576;
	fma.rn.f32 	%f575, %f404, %f408, %f575;
	fma.rn.f32 	%f574, %f404, %f409, %f574;
	fma.rn.f32 	%f573, %f404, %f410, %f573;
	fma.rn.f32 	%f572, %f404, %f411, %f572;
	fma.rn.f32 	%f571, %f404, %f412, %f571;
	add.s32 	%r439, %r439, 512;
	add.s32 	%r438, %r438, 512;
	add.s32 	%r437, %r437, 4;
	setp.eq.s32 	%p7, %r438, 4112;
	@%p7 bra 	$L__BB1_11;
	bra.uni 	$L__BB1_10;
$L__BB1_11:
	mov.u32 	%r161, %ntid.x;
	mov.u32 	%r162, %ntid.y;
	mul.lo.s32 	%r163, %r161, %r162;
	setp.gt.u32 	%p8, %r163, 1024;
	@%p8 bra 	$L__BB1_19;
	setp.gt.u32 	%p9, %r163, 256;
	mov.b32 	%r441, 0;
	@%p9 bra 	$L__BB1_15;
	mov.b32 	%r440, 0;
	and.b16  	%rs5, %rs1, 255;
$L__BB1_14:
	ld.param.u32 	%r426, [_Z13Prefetch_GEMMILi128ELi8ELi8EEvPfS0_S0_iii_param_5];
	ld.param.u32 	%r418, [_Z13Prefetch_GEMMILi128ELi8ELi8EEvPfS0_S0_iii_param_4];
	ld.param.u64 	%rd153, [_Z13Prefetch_GEMMILi128ELi8ELi8EEvPfS0_S0_iii_param_1];
	ld.param.u64 	%rd149, [_Z13Prefetch_GEMMILi128ELi8ELi8EEvPfS0_S0_iii_param_0];
	add.s32 	%r169, %r440, %r3;
	shr.u32 	%r170, %r169, 3;
	and.b32  	%r171, %r169, 7;
	mov.u32 	%r172, %ctaid.y;
	shl.b32 	%r173, %r172, 7;
	add.s32 	%r174, %r170, %r173;
	shl.b32 	%r175, %r436, 3;
	or.b32  	%r176, %r171, %r175;
	mad.lo.s32 	%r177, %r174, %r426, %r176;
	cvta.to.global.u64 	%rd26, %rd149;
	mul.wide.u32 	%rd27, %r177, 4;
	add.s64 	%rd28, %rd26, %rd27;
	ld.global.f32 	%f413, [%rd28];
	mov.u32 	%r178, _ZZ13Prefetch_GEMMILi128ELi8ELi8EEvPfS0_S0_iiiE8A_shared;
	mul.wide.u16 	%r179, %rs5, 4096;
	sub.s32 	%r180, %r178, %r179;
	shl.b32 	%r181, %r170, 5;
	add.s32 	%r182, %r180, %r181;
	shl.b32 	%r183, %r169, 2;
	and.b32  	%r184, %r183, 28;
	add.s32 	%r185, %r182, %r184;
	st.shared.f32 	[%r185+4096], %f413;
	shr.u32 	%r186, %r169, 7;
	and.b32  	%r187, %r169, 127;
	add.s32 	%r188, %r186, %r175;
	mov.u32 	%r189, %ctaid.x;
	shl.b32 	%r190, %r189, 7;
	or.b32  	%r191, %r187, %r190;
	mad.lo.s32 	%r192, %r188, %r418, %r191;
	cvta.to.global.u64 	%rd29, %rd153;
	mul.wide.u32 	%rd30, %r192, 4;
	add.s64 	%rd31, %rd29, %rd30;
	ld.global.f32 	%f414, [%rd31];
	mov.u32 	%r193, _ZZ13Prefetch_GEMMILi128ELi8ELi8EEvPfS0_S0_iiiE8B_shared;
	sub.s32 	%r194, %r193, %r179;
	shl.b32 	%r195, %r186, 9;
	add.s32 	%r196, %r194, %r195;
	and.b32  	%r197, %r183, 508;
	add.s32 	%r198, %r196, %r197;
	st.shared.f32 	[%r198+4096], %f414;
	add.s32 	%r199, %r169, 1;
	shr.u32 	%r200, %r199, 3;
	and.b32  	%r201, %r199, 7;
	add.s32 	%r202, %r200, %r173;
	or.b32  	%r203, %r201, %r175;
	mad.lo.s32 	%r204, %r202, %r426, %r203;
	mul.wide.u32 	%rd32, %r204, 4;
	add.s64 	%rd33, %rd26, %rd32;
	ld.global.f32 	%f415, [%rd33];
	shl.b32 	%r205, %r200, 5;
	add.s32 	%r206, %r180, %r205;
	shl.b32 	%r207, %r199, 2;
	and.b32  	%r208, %r207, 28;
	add.s32 	%r209, %r206, %r208;
	st.shared.f32 	[%r209+4096], %f415;
	shr.u32 	%r210, %r199, 7;
	and.b32  	%r211, %r199, 127;
	add.s32 	%r212, %r210, %r175;
	or.b32  	%r213, %r211, %r190;
	mad.lo.s32 	%r214, %r212, %r418, %r213;
	mul.wide.u32 	%rd34, %r214, 4;
	add.s64 	%rd35, %rd29, %rd34;
	ld.global.f32 	%f416, [%rd35];
	shl.b32 	%r215, %r210, 9;
	add.s32 	%r216, %r194, %r215;
	and.b32  	%r217, %r207, 508;
	add.s32 	%r218, %r216, %r217;
	st.shared.f32 	[%r218+4096], %f416;
	add.s32 	%r219, %r169, 2;
	shr.u32 	%r220, %r219, 3;
	and.b32  	%r221, %r219, 7;
	add.s32 	%r222, %r220, %r173;
	or.b32  	%r223, %r221, %r175;
	mad.lo.s32 	%r224, %r222, %r426, %r223;
	mul.wide.u32 	%rd36, %r224, 4;
	add.s64 	%rd37, %rd26, %rd36;
	ld.global.f32 	%f417, [%rd37];
	shl.b32 	%r225, %r220, 5;
	add.s32 	%r226, %r180, %r225;
	shl.b32 	%r227, %r219, 2;
	and.b32  	%r228, %r227, 28;
	add.s32 	%r229, %r226, %r228;
	st.shared.f32 	[%r229+4096], %f417;
	shr.u32 	%r230, %r219, 7;
	and.b32  	%r231, %r219, 127;
	add.s32 	%r232, %r230, %r175;
	or.b32  	%r233, %r231, %r190;
	mad.lo.s32 	%r234, %r232, %r418, %r233;
	mul.wide.u32 	%rd38, %r234, 4;
	add.s64 	%rd39, %rd29, %rd38;
	ld.global.f32 	%f418, [%rd39];
	shl.b32 	%r235, %r230, 9;
	add.s32 	%r236, %r194, %r235;
	and.b32  	%r237, %r227, 508;
	add.s32 	%r238, %r236, %r237;
	st.shared.f32 	[%r238+4096], %f418;
	add.s32 	%r239, %r169, 3;
	shr.u32 	%r240, %r239, 3;
	and.b32  	%r241, %r239, 7;
	add.s32 	%r242, %r240, %r173;
	or.b32  	%r243, %r241, %r175;
	mad.lo.s32 	%r244, %r242, %r426, %r243;
	mul.wide.u32 	%rd40, %r244, 4;
	add.s64 	%rd41, %rd26, %rd40;
	ld.global.f32 	%f419, [%rd41];
	shl.b32 	%r245, %r240, 5;
	add.s32 	%r246, %r180, %r245;
	shl.b32 	%r247, %r239, 2;
	and.b32  	%r248, %r247, 28;
	add.s32 	%r249, %r246, %r248;
	st.shared.f32 	[%r249+4096], %f419;
	shr.u32 	%r250, %r239, 7;
	and.b32  	%r251, %r239, 127;
	add.s32 	%r252, %r250, %r175;
	or.b32  	%r253, %r251, %r190;
	mad.lo.s32 	%r254, %r252, %r418, %r253;
	mul.wide.u32 	%rd42, %r254, 4;
	add.s64 	%rd43, %rd29, %rd42;
	ld.global.f32 	%f420, [%rd43];
	shl.b32 	%r255, %r250, 9;
	add.s32 	%r256, %r194, %r255;
	and.b32  	%r257, %r247, 508;
	add.s32 	%r258, %r256, %r257;
	st.shared.f32 	[%r258+4096], %f420;
	add.s32 	%r440, %r440, 4;
	setp.ne.s32 	%p10, %r440, %r17;
	mov.u32 	%r441, %r17;
	@%p10 bra 	$L__BB1_14;
$L__BB1_15:
	setp.eq.s32 	%p11, %r16, 0;
	@%p11 bra 	$L__BB1_19;
	ld.param.u32 	%r427, [_Z13Prefetch_GEMMILi128ELi8ELi8EEvPfS0_S0_iii_param_5];
	ld.param.u32 	%r419, [_Z13Prefetch_GEMMILi128ELi8ELi8EEvPfS0_S0_iii_param_4];
	ld.param.u64 	%rd154, [_Z13Prefetch_GEMMILi128ELi8ELi8EEvPfS0_S0_iii_param_1];
	ld.param.u64 	%rd150, [_Z13Prefetch_GEMMILi128ELi8ELi8EEvPfS0_S0_iii_param_0];
	setp.eq.s32 	%p12, %r16, 1;
	add.s32 	%r33, %r441, %r3;
	shr.u32 	%r259, %r33, 3;
	and.b32  	%r260, %r33, 7;
	mov.u32 	%r261, %ctaid.y;
	shl.b32 	%r262, %r261, 7;
	add.s32 	%r263, %r259, %r262;
	shl.b32 	%r264, %r436, 3;
	or.b32  	%r265, %r260, %r264;
	mad.lo.s32 	%r266, %r263, %r427, %r265;
	cvta.to.global.u64 	%rd44, %rd150;
	mul.wide.u32 	%rd45, %r266, 4;
	add.s64 	%rd46, %rd44, %rd45;
	ld.global.f32 	%f421, [%rd46];
	mov.u32 	%r267, _ZZ13Prefetch_GEMMILi128ELi8ELi8EEvPfS0_S0_iiiE8A_shared;
	and.b16  	%rs6, %rs1, 255;
	mul.wide.u16 	%r268, %rs6, 4096;
	sub.s32 	%r269, %r267, %r268;
	shl.b32 	%r270, %r259, 5;
	add.s32 	%r271, %r269, %r270;
	shl.b32 	%r272, %r33, 2;
	and.b32  	%r273, %r272, 28;
	add.s32 	%r274, %r271, %r273;
	st.shared.f32 	[%r274+4096], %f421;
	shr.u32 	%r275, %r33, 7;
	and.b32  	%r276, %r33, 127;
	add.s32 	%r277, %r275, %r264;
	mov.u32 	%r278, %ctaid.x;
	shl.b32 	%r279, %r278, 7;
	or.b32  	%r280, %r276, %r279;
	mad.lo.s32 	%r281, %r277, %r419, %r280;
	cvta.to.global.u64 	%rd47, %rd154;
	mul.wide.u32 	%rd48, %r281, 4;
	add.s64 	%rd49, %rd47, %rd48;
	ld.global.f32 	%f422, [%rd49];
	mov.u32 	%r282, _ZZ13Prefetch_GEMMILi128ELi8ELi8EEvPfS0_S0_iiiE8B_shared;
	sub.s32 	%r283, %r282, %r268;
	shl.b32 	%r284, %r275, 9;
	add.s32 	%r285, %r283, %r284;
	and.b32  	%r286, %r272, 508;
	add.s32 	%r287, %r285, %r286;
	st.shared.f32 	[%r287+4096], %f422;
	@%p12 bra 	$L__BB1_19;
	ld.param.u32 	%r428, [_Z13Prefetch_GEMMILi128ELi8ELi8EEvPfS0_S0_iii_param_5];
	ld.param.u32 	%r420, [_Z13Prefetch_GEMMILi128ELi8ELi8EEvPfS0_S0_iii_param_4];
	ld.param.u64 	%rd155, [_Z13Prefetch_GEMMILi128ELi8ELi8EEvPfS0_S0_iii_param_1];
	ld.param.u64 	%rd151, [_Z13Prefetch_GEMMILi128ELi8ELi8EEvPfS0_S0_iii_param_0];
	setp.eq.s32 	%p13, %r16, 2;
	add.s32 	%r288, %r33, 1;
	shr.u32 	%r289, %r288, 3;
	and.b32  	%r290, %r288, 7;
	mov.u32 	%r291, %ctaid.y;
	shl.b32 	%r292, %r291, 7;
	add.s32 	%r293, %r289, %r292;
	shl.b32 	%r294, %r436, 3;
	or.b32  	%r295, %r290, %r294;
	mad.lo.s32 	%r296, %r293, %r428, %r295;
	cvta.to.global.u64 	%rd50, %rd151;
	mul.wide.u32 	%rd51, %r296, 4;
	add.s64 	%rd52, %rd50, %rd51;
	ld.global.f32 	%f423, [%rd52];
	mov.u32 	%r297, _ZZ13Prefetch_GEMMILi128ELi8ELi8EEvPfS0_S0_iiiE8A_shared;
	and.b16  	%rs7, %rs1, 255;
	mul.wide.u16 	%r298, %rs7, 4096;
	sub.s32 	%r299, %r297, %r298;
	shl.b32 	%r300, %r289, 5;
	add.s32 	%r301, %r299, %r300;
	shl.b32 	%r302, %r288, 2;
	and.b32  	%r303, %r302, 28;
	add.s32 	%r304, %r301, %r303;
	st.shared.f32 	[%r304+4096], %f423;
	shr.u32 	%r305, %r288, 7;
	and.b32  	%r306, %r288, 127;
	add.s32 	%r307, %r305, %r294;
	mov.u32 	%r308, %ctaid.x;
	shl.b32 	%r309, %r308, 7;
	or.b32  	%r310, %r306, %r309;
	mad.lo.s32 	%r311, %r307, %r420, %r310;
	cvta.to.global.u64 	%rd53, %rd155;
	mul.wide.u32 	%rd54, %r311, 4;
	add.s64 	%rd55, %rd53, %rd54;
	ld.global.f32 	%f424, [%rd55];
	mov.u32 	%r312, _ZZ13Prefetch_GEMMILi128ELi8ELi8EEvPfS0_S0_iiiE8B_shared;
	sub.s32 	%r313, %r312, %r298;
	shl.b32 	%r314, %r305, 9;
	add.s32 	%r315, %r313, %r314;
	and.b32  	%r316, %r302, 508;
	add.s32 	%r317, %r315, %r316;
	st.shared.f32 	[%r317+4096], %f424;
	@%p13 bra 	$L__BB1_19;
	ld.param.u32 	%r429, [_Z13Prefetch_GEMMILi128ELi8ELi8EEvPfS0_S0_iii_param_5];
	ld.param.u32 	%r421, [_Z13Prefetch_GEMMILi128ELi8ELi8EEvPfS0_S0_iii_param_4];
	ld.param.u64 	%rd156, [_Z13Prefetch_GEMMILi128ELi8ELi8EEvPfS0_S0_iii_param_1];
	ld.param.u64 	%rd152, [_Z13Prefetch_GEMMILi128ELi8ELi8EEvPfS0_S0_iii_param_0];
	add.s32 	%r318, %r33, 2;
	shr.u32 	%r319, %r318, 3;
	and.b32  	%r320, %r318, 7;
	mov.u32 	%r321, %ctaid.y;
	shl.b32 	%r322, %r321, 7;
	add.s32 	%r323, %r319, %r322;
	shl.b32 	%r324, %r436, 3;
	or.b32  	%r325, %r320, %r324;
	mad.lo.s32 	%r326, %r323, %r429, %r325;
	cvta.to.global.u64 	%rd56, %rd152;
	mul.wide.u32 	%rd57, %r326, 4;
	add.s64 	%rd58, %rd56, %rd57;
	ld.global.f32 	%f425, [%rd58];
	mov.u32 	%r327, _ZZ13Prefetch_GEMMILi128ELi8ELi8EEvPfS0_S0_iiiE8A_shared;
	and.b16  	%rs8, %rs1, 255;
	mul.wide.u16 	%r328, %rs8, 4096;
	sub.s32 	%r329, %r327, %r328;
	shl.b32 	%r330, %r319, 5;
	add.s32 	%r331, %r329, %r330;
	shl.b32 	%r332, %r318, 2;
	and.b32  	%r333, %r332, 28;
	add.s32 	%r334, %r331, %r333;
	st.shared.f32 	[%r334+4096], %f425;
	shr.u32 	%r335, %r318, 7;
	and.b32  	%r336, %r318, 127;
	add.s32 	%r337, %r335, %r324;
	mov.u32 	%r338, %ctaid.x;
	shl.b32 	%r339, %r338, 7;
	or.b32  	%r340, %r336, %r339;
	mad.lo.s32 	%r341, %r337, %r421, %r340;
	cvta.to.global.u64 	%rd59, %rd156;
	mul.wide.u32 	%rd60, %r341, 4;
	add.s64 	%rd61, %rd59, %rd60;
	ld.global.f32 	%f426, [%rd61];
	mov.u32 	%r342, _ZZ13Prefetch_GEMMILi128ELi8ELi8EEvPfS0_S0_iiiE8B_shared;
	sub.s32 	%r343, %r342, %r328;
	shl.b32 	%r344, %r335, 9;
	add.s32 	%r345, %r343, %r344;
	and.b32  	%r346, %r332, 508;
	add.s32 	%r347, %r345, %r346;
	st.shared.f32 	[%r347+4096], %f426;
$L__BB1_19:
	ld.param.u32 	%r430, [_Z13Prefetch_GEMMILi128ELi8ELi8EEvPfS0_S0_iii_param_5];
	bar.sync 	0;
	xor.b16  	%rs9, %rs1, 1;
	add.s32 	%r436, %r436, 1;
	shr.u32 	%r348, %r430, 3;
	setp.eq.s32 	%p14, %r436, %r348;
	cvt.u32.u16 	%r349, %rs1;
	and.b32  	%r350, %r349, 255;
	sub.s32 	%r435, 1, %r350;
	@%p14 bra 	$L__BB1_20;
	bra.uni 	$L__BB1_9;
$L__BB1_20:
	shl.b32 	%r352, %r435, 12;
	mov.u32 	%r353, %tid.x;
	shl.b32 	%r354, %r353, 5;
	add.s32 	%r355, %r352, %r354;
	mov.u32 	%r356, _ZZ13Prefetch_GEMMILi128ELi8ELi8EEvPfS0_S0_iiiE8B_shared;
	add.s32 	%r19, %r356, %r355;
	mov.u32 	%r357, %tid.y;
	shl.b32 	%r358, %r357, 8;
	add.s32 	%r359, %r352, %r358;
	mov.u32 	%r360, _ZZ13Prefetch_GEMMILi128ELi8ELi8EEvPfS0_S0_iiiE8A_shared;
	add.s32 	%r361, %r359, %r360;
	add.s32 	%r442, %r361, 128;
	mov.b32 	%r443, 16;
$L__BB1_21:
	ld.shared.f32 	%f427, [%r442+-128];
	ld.shared.f32 	%f428, [%r442+-96];
	ld.shared.f32 	%f429, [%r442+-64];
	ld.shared.f32 	%f430, [%r442+-32];
	ld.shared.f32 	%f431, [%r442];
	ld.shared.f32 	%f432, [%r442+32];
	ld.shared.f32 	%f433, [%r442+64];
	ld.shared.f32 	%f434, [%r442+96];
	add.s32 	%r362, %r19, %r443;
	ld.shared.f32 	%f435, [%r362+-16];
	ld.shared.f32 	%f436, [%r362+-12];
	ld.shared.f32 	%f437, [%r362+-8];
	ld.shared.f32 	%f438, [%r362+-4];
	ld.shared.f32 	%f439, [%r362];
	ld.shared.f32 	%f440, [%r362+4];
	ld.shared.f32 	%f441, [%r362+8];
	ld.shared.f32 	%f442, [%r362+12];
	fma.rn.f32 	%f634, %f427, %f435, %f634;
	fma.rn.f32 	%f633, %f427, %f436, %f633;
	fma.rn.f32 	%f632, %f427, %f437, %f632;
	fma.rn.f32 	%f631, %f427, %f438, %f631;
	fma.rn.f32 	%f630, %f427, %f439, %f630;
	fma.rn.f32 	%f629, %f427, %f440, %f629;
	fma.rn.f32 	%f628, %f427, %f441, %f628;
	fma.rn.f32 	%f627, %f427, %f442, %f627;
	fma.rn.f32 	%f626, %f428, %f435, %f626;
	fma.rn.f32 	%f625, %f428, %f436, %f625;
	fma.rn.f32 	%f624, %f428, %f437, %f624;
	fma.rn.f32 	%f623, %f428, %f438, %f623;
	fma.rn.f32 	%f622, %f428, %f439, %f622;
	fma.rn.f32 	%f621, %f428, %f440, %f621;
	fma.rn.f32 	%f620, %f428, %f441, %f620;
	fma.rn.f32 	%f619, %f428, %f442, %f619;
	fma.rn.f32 	%f618, %f429, %f435, %f618;
	fma.rn.f32 	%f617, %f429, %f436, %f617;
	fma.rn.f32 	%f616, %f429, %f437, %f616;
	fma.rn.f32 	%f615, %f429, %f438, %f615;
	fma.rn.f32 	%f614, %f429, %f439, %f614;
	fma.rn.f32 	%f613, %f429, %f440, %f613;
	fma.rn.f32 	%f612, %f429, %f441, %f612;
	fma.rn.f32 	%f611, %f429, %f442, %f611;
	fma.rn.f32 	%f610, %f430, %f435, %f610;
	fma.rn.f32 	%f609, %f430, %f436, %f609;
	fma.rn.f32 	%f608, %f430, %f437, %f608;
	fma.rn.f32 	%f607, %f430, %f438, %f607;
	fma.rn.f32 	%f606, %f430, %f439, %f606;
	fma.rn.f32 	%f605, %f430, %f440, %f605;
	fma.rn.f32 	%f604, %f430, %f441, %f604;
	fma.rn.f32 	%f603, %f430, %f442, %f603;
	fma.rn.f32 	%f602, %f431, %f435, %f602;
	fma.rn.f32 	%f601, %f431, %f436, %f601;
	fma.rn.f32 	%f600, %f431, %f437, %f600;
	fma.rn.f32 	%f599, %f431, %f438, %f599;
	fma.rn.f32 	%f598, %f431, %f439, %f598;
	fma.rn.f32 	%f597, %f431, %f440, %f597;
	fma.rn.f32 	%f596, %f431, %f441, %f596;
	fma.rn.f32 	%f595, %f431, %f442, %f595;
	fma.rn.f32 	%f594, %f432, %f435, %f594;
	fma.rn.f32 	%f593, %f432, %f436, %f593;
	fma.rn.f32 	%f592, %f432, %f437, %f592;
	fma.rn.f32 	%f591, %f432, %f438, %f591;
	fma.rn.f32 	%f590, %f432, %f439, %f590;
	fma.rn.f32 	%f589, %f432, %f440, %f589;
	fma.rn.f32 	%f588, %f432, %f441, %f588;
	fma.rn.f32 	%f587, %f432, %f442, %f587;
	fma.rn.f32 	%f586, %f433, %f435, %f586;
	fma.rn.f32 	%f585, %f433, %f436, %f585;
	fma.rn.f32 	%f584, %f433, %f437, %f584;
	fma.rn.f32 	%f583, %f433, %f438, %f583;
	fma.rn.f32 	%f582, %f433, %f439, %f582;
	fma.rn.f32 	%f581, %f433, %f440, %f581;
	fma.rn.f32 	%f580, %f433, %f441, %f580;
	fma.rn.f32 	%f579, %f433, %f442, %f579;
	fma.rn.f32 	%f578, %f434, %f435, %f578;
	fma.rn.f32 	%f577, %f434, %f436, %f577;
	fma.rn.f32 	%f576, %f434, %f437, %f576;
	fma.rn.f32 	%f575, %f434, %f438, %f575;
	fma.rn.f32 	%f574, %f434, %f439, %f574;
	fma.rn.f32 	%f573, %f434, %f440, %f573;
	fma.rn.f32 	%f572, %f434, %f441, %f572;
	fma.rn.f32 	%f571, %f434, %f442, %f571;
	add.s32 	%r443, %r443, 512;
	add.s32 	%r442, %r442, 4;
	setp.ne.s32 	%p15, %r443, 4112;
	@%p15 bra 	$L__BB1_21;
	ld.param.u32 	%r422, [_Z13Prefetch_GEMMILi128ELi8ELi8EEvPfS0_S0_iii_param_4];
	ld.param.u64 	%rd157, [_Z13Prefetch_GEMMILi128ELi8ELi8EEvPfS0_S0_iii_param_2];
	cvta.to.global.u64 	%rd62, %rd157;
	mov.u32 	%r363, %ctaid.y;
	shl.b32 	%r364, %r363, 7;
	mov.u32 	%r365, %tid.y;
	shl.b32 	%r366, %r365, 3;
	add.s32 	%r367, %r364, %r366;
	mov.u32 	%r368, %ctaid.x;
	shl.b32 	%r369, %r368, 7;
	mov.u32 	%r370, %tid.x;
	shl.b32 	%r371, %r370, 3;
	add.s32 	%r372, %r371, %r369;
	mad.lo.s32 	%r373, %r367, %r422, %r372;
	mul.wide.u32 	%rd63, %r373, 4;
	add.s64 	%rd64, %rd62, %rd63;
	st.global.f32 	[%rd64], %f634;
	st.global.f32 	[%rd64+4], %f633;
	st.global.f32 	[%rd64+8], %f632;
	st.global.f32 	[%rd64+12], %f631;
	st.global.f32 	[%rd64+16], %f630;
	st.global.f32 	[%rd64+20], %f629;
	st.global.f32 	[%rd64+24], %f628;
	st.global.f32 	[%rd64+28], %f627;
	add.s32 	%r374, %r373, %r422;
	mul.wide.u32 	%rd65, %r374, 4;
	add.s64 	%rd66, %rd62, %rd65;
	st.global.f32 	[%rd66], %f626;
	add.s32 	%r375, %r374, 1;
	mul.wide.u32 	%rd67, %r375, 4;
	add.s64 	%rd68, %rd62, %rd67;
	st.global.f32 	[%rd68], %f625;
	add.s32 	%r376, %r374, 2;
	mul.wide.u32 	%rd69, %r376, 4;
	add.s64 	%rd70, %rd62, %rd69;
	st.global.f32 	[%rd70], %f624;
	add.s32 	%r377, %r374, 3;
	mul.wide.u32 	%rd71, %r377, 4;
	add.s64 	%rd72, %rd62, %rd71;
	st.global.f32 	[%rd72], %f623;
	add.s32 	%r378, %r374, 4;
	mul.wide.u32 	%rd73, %r378, 4;
	add.s64 	%rd74, %rd62, %rd73;
	st.global.f32 	[%rd74], %f622;
	add.s32 	%r379, %r374, 5;
	mul.wide.u32 	%rd75, %r379, 4;
	add.s64 	%rd76, %rd62, %rd75;
	st.global.f32 	[%rd76], %f621;
	add.s32 	%r380, %r374, 6;
	mul.wide.u32 	%rd77, %r380, 4;
	add.s64 	%rd78, %rd62, %rd77;
	st.global.f32 	[%rd78], %f620;
	add.s32 	%r381, %r374, 7;
	mul.wide.u32 	%rd79, %r381, 4;
	add.s64 	%rd80, %rd62, %rd79;
	st.global.f32 	[%rd80], %f619;
	add.s32 	%r382, %r374, %r422;
	mul.wide.u32 	%rd81, %r382, 4;
	add.s64 	%rd82, %rd62, %rd81;
	st.global.f32 	[%rd82], %f618;
	st.global.f32 	[%rd82+4], %f617;
	add.s32 	%r383, %r376, %r422;
	mul.wide.u32 	%rd83, %r383, 4;
	add.s64 	%rd84, %rd62, %rd83;
	st.global.f32 	[%rd84], %f616;
	st.global.f32 	[%rd84+4], %f615;
	add.s32 	%r384, %r383, 2;
	mul.wide.u32 	%rd85, %r384, 4;
	add.s64 	%rd86, %rd62, %rd85;
	st.global.f32 	[%rd86], %f614;
	st.global.f32 	[%rd86+4], %f613;
	add.s32 	%r385, %r383, 4;
	mul.wide.u32 	%rd87, %r385, 4;
	add.s64 	%rd88, %rd62, %rd87;
	st.global.f32 	[%rd88], %f612;
	st.global.f32 	[%rd88+4], %f611;
	add.s32 	%r386, %r382, %r422;
	mul.wide.u32 	%rd89, %r386, 4;
	add.s64 	%rd90, %rd62, %rd89;
	st.global.f32 	[%rd90], %f610;
	add.s32 	%r387, %r386, 1;
	mul.wide.u32 	%rd91, %r387, 4;
	add.s64 	%rd92, %rd62, %rd91;
	st.global.f32 	[%rd92], %f609;
	add.s32 	%r388, %r386, 2;
	mul.wide.u32 	%rd93, %r388, 4;
	add.s64 	%rd94, %rd62, %rd93;
	st.global.f32 	[%rd94], %f608;
	add.s32 	%r389, %r386, 3;
	mul.wide.u32 	%rd95, %r389, 4;
	add.s64 	%rd96, %rd62, %rd95;
	st.global.f32 	[%rd96], %f607;
	add.s32 	%r390, %r386, 4;
	mul.wide.u32 	%rd97, %r390, 4;
	add.s64 	%rd98, %rd62, %rd97;
	st.global.f32 	[%rd98], %f606;
	add.s32 	%r391, %r386, 5;
	mul.wide.u32 	%rd99, %r391, 4;
	add.s64 	%rd100, %rd62, %rd99;
	st.global.f32 	[%rd100], %f605;
	add.s32 	%r392, %r386, 6;
	mul.wide.u32 	%rd101, %r392, 4;
	add.s64 	%rd102, %rd62, %rd101;
	st.global.f32 	[%rd102], %f604;
	add.s32 	%r393, %r386, 7;
	mul.wide.u32 	%rd103, %r393, 4;
	add.s64 	%rd104, %rd62, %rd103;
	st.global.f32 	[%rd104], %f603;
	add.s32 	%r394, %r386, %r422;
	mul.wide.u32 	%rd105, %r394, 4;
	add.s64 	%rd106, %rd62, %rd105;
	st.global.f32 	[%rd106], %f602;
	st.global.f32 	[%rd106+4], %f601;
	st.global.f32 	[%rd106+8], %f600;
	st.global.f32 	[%rd106+12], %f599;
	add.s32 	%r395, %r390, %r422;
	mul.wide.u32 	%rd107, %r395, 4;
	add.s64 	%rd108, %rd62, %rd107;
	st.global.f32 	[%rd108], %f598;
	st.global.f32 	[%rd108+4], %f597;
	st.global.f32 	[%rd108+8], %f596;
	st.global.f32 	[%rd108+12], %f595;
	add.s32 	%r396, %r394, %r422;
	mul.wide.u32 	%rd109, %r396, 4;
	add.s64 	%rd110, %rd62, %rd109;
	st.global.f32 	[%rd110], %f594;
	add.s32 	%r397, %r396, 1;
	mul.wide.u32 	%rd111, %r397, 4;
	add.s64 	%rd112, %rd62, %rd111;
	st.global.f32 	[%rd112], %f593;
	add.s32 	%r398, %r396, 2;
	mul.wide.u32 	%rd113, %r398, 4;
	add.s64 	%rd114, %rd62, %rd113;
	st.global.f32 	[%rd114], %f592;
	add.s32 	%r399, %r396, 3;
	mul.wide.u32 	%rd115, %r399, 4;
	add.s64 	%rd116, %rd62, %rd115;
	st.global.f32 	[%rd116], %f591;
	add.s32 	%r400, %r396, 4;
	mul.wide.u32 	%rd117, %r400, 4;
	add.s64 	%rd118, %rd62, %rd117;
	st.global.f32 	[%rd118], %f590;
	add.s32 	%r401, %r396, 5;
	mul.wide.u32 	%rd119, %r401, 4;
	add.s64 	%rd120, %rd62, %rd119;
	st.global.f32 	[%rd120], %f589;
	add.s32 	%r402, %r396, 6;
	mul.wide.u32 	%rd121, %r402, 4;
	add.s64 	%rd122, %rd62, %rd121;
	st.global.f32 	[%rd122], %f588;
	add.s32 	%r403, %r396, 7;
	mul.wide.u32 	%rd123, %r403, 4;
	add.s64 	%rd124, %rd62, %rd123;
	st.global.f32 	[%rd124], %f587;
	add.s32 	%r404, %r396, %r422;
	mul.wide.u32 	%rd125, %r404, 4;
	add.s64 	%rd126, %rd62, %rd125;
	st.global.f32 	[%rd126], %f586;
	st.global.f32 	[%rd126+4], %f585;
	add.s32 	%r405, %r398, %r422;
	mul.wide.u32 	%rd127, %r405, 4;
	add.s64 	%rd128, %rd62, %rd127;
	st.global.f32 	[%rd128], %f584;
	st.global.f32 	[%rd128+4], %f583;
	add.s32 	%r406, %r405, 2;
	mul.wide.u32 	%rd129, %r406, 4;
	add.s64 	%rd130, %rd62, %rd129;
	st.global.f32 	[%rd130], %f582;
	st.global.f32 	[%rd130+4], %f581;
	add.s32 	%r407, %r405, 4;
	mul.wide.u32 	%rd131, %r407, 4;
	add.s64 	%rd132, %rd62, %rd131;
	st.global.f32 	[%rd132], %f580;
	st.global.f32 	[%rd132+4], %f579;
	add.s32 	%r408, %r404, %r422;
	mul.wide.u32 	%rd133, %r408, 4;
	add.s64 	%rd134, %rd62, %rd133;
	st.global.f32 	[%rd134], %f578;
	add.s32 	%r409, %r408, 1;
	mul.wide.u32 	%rd135, %r409, 4;
	add.s64 	%rd136, %rd62, %rd135;
	st.global.f32 	[%rd136], %f577;
	add.s32 	%r410, %r408, 2;
	mul.wide.u32 	%rd137, %r410, 4;
	add.s64 	%rd138, %rd62, %rd137;
	st.global.f32 	[%rd138], %f576;
	add.s32 	%r411, %r408, 3;
	mul.wide.u32 	%rd139, %r411, 4;
	add.s64 	%rd140, %rd62, %rd139;
	st.global.f32 	[%rd140], %f575;
	add.s32 	%r412, %r408, 4;
	mul.wide.u32 	%rd141, %r412, 4;
	add.s64 	%rd142, %rd62, %rd141;
	st.global.f32 	[%rd142], %f574;
	add.s32 	%r413, %r408, 5;
	mul.wide.u32 	%rd143, %r413, 4;
	add.s64 	%rd144, %rd62, %rd143;
	st.global.f32 	[%rd144], %f573;
	add.s32 	%r414, %r408, 6;
	mul.wide.u32 	%rd145, %r414, 4;
	add.s64 	%rd146, %rd62, %rd145;
	st.global.f32 	[%rd146], %f572;
	add.s32 	%r415, %r408, 7;
	mul.wide.u32 	%rd147, %r415, 4;
	add.s64 	%rd148, %rd62, %rd147;
	st.global.f32 	[%rd148], %f571;
	ret;

}


// ===== COMPILED SASS (sm_100) =====

	.target	sm_100

	.elftype	@"ET_EXEC"


//--------------------- .note.nv.tkinfo           --------------------------
	.section	.note.nv.tkinfo,"",@"SHT_NOTE"
	.sectionflags	@"SHF_NOTE_NV_TKINFO"
	.tkinfo
        /*0018*/ 	.word	0x00000002
        /*0030*/ 	.string	""
        /*0030*/ 	.string	"ptxas"
        /*0030*/ 	.string	"Cuda compilation tools, release 13.0, V13.0.88"
        /*0030*/ 	.string	"Build cuda_13.0.r13.0/compiler.36424714_0"
        /*0030*/ 	.string	"-arch sm_100 -m 64 "



//--------------------- .note.nv.cuinfo           --------------------------
	.section	.note.nv.cuinfo,"",@"SHT_NOTE"
	.sectionflags	@"SHF_NOTE_NV_CUINFO"
        /*0018*/ 	.short	0x0002
        /*001a*/ 	.short	0x0064
        /*001c*/ 	.short	0x0082
	.zero		2


//--------------------- .nv.info                  --------------------------
	.section	.nv.info,"",@"SHT_CUDA_INFO"
	.align	4


	//----- nvinfo : EIATTR_REGCOUNT
	.align		4
        /*0000*/ 	.byte	0x04, 0x2f
        /*0002*/ 	.short	(.L_1 - .L_0)
	.align		4
.L_0:
        /*0004*/ 	.word	index@(_Z10Naive_GEMMPfS_S_iii)
        /*0008*/ 	.word	0x00000020


	//----- nvinfo : EIATTR_FRAME_SIZE
	.align		4
.L_1:
        /*000c*/ 	.byte	0x04, 0x11
        /*000e*/ 	.short	(.L_3 - .L_2)
	.align		4
.L_2:
        /*0010*/ 	.word	index@(_Z10Naive_GEMMPfS_S_iii)
        /*0014*/ 	.word	0x00000000


	//----- nvinfo : EIATTR_REGCOUNT
	.align		4
.L_3:
        /*0018*/ 	.byte	0x04, 0x2f
        /*001a*/ 	.short	(.L_5 - .L_4)
	.align		4
.L_4:
        /*001c*/ 	.word	index@(_Z13Prefetch_GEMMILi128ELi8ELi8EEvPfS0_S0_iii)
        /*0020*/ 	.word	0x00000060


	//----- nvinfo : EIATTR_FRAME_SIZE
	.align		4
.L_5:
        /*0024*/ 	.byte	0x04, 0x11
        /*0026*/ 	.short	(.L_7 - .L_6)
	.align		4
.L_6:
        /*0028*/ 	.word	index@(_Z13Prefetch_GEMMILi128ELi8ELi8EEvPfS0_S0_iii)
        /*002c*/ 	.word	0x00000000


	//----- nvinfo : EIATTR_MIN_STACK_SIZE
	.align		4
.L_7:
        /*0030*/ 	.byte	0x04, 0x12
        /*0032*/ 	.short	(.L_9 - .L_8)
	.align		4
.L_8:
        /*0034*/ 	.word	index@(_Z13Prefetch_GEMMILi128ELi8ELi8EEvPfS0_S0_iii)
        /*0038*/ 	.word	0x00000000


	//----- nvinfo : EIATTR_MIN_STACK_SIZE
	.align		4
.L_9:
        /*003c*/ 	.byte	0x04, 0x12
        /*003e*/ 	.short	(.L_11 - .L_10)
	.align		4
.L_10:
        /*0040*/ 	.word	index@(_Z10Naive_GEMMPfS_S_iii)
        /*0044*/ 	.word	0x00000000
.L_11:


//--------------------- .nv.compat                --------------------------
	.section	.nv.compat,"",@"SHT_CUDA_COMPAT_INFO"
	.align	4
        /*0000*/ 	.byte	0x02, 0x09, 0x00, 0x00, 0x02, 0x02, 0x01, 0x00, 0x02, 0x05, 0x05, 0x00, 0x03, 0x07, 0x01, 0x01
        /*0010*/ 	.byte	0x02, 0x03, 0x00, 0x00, 0x02, 0x06, 0x01, 0x00, 0x04, 0x0b, 0x08, 0x00, 0x09, 0x00, 0x00, 0x00
        /*0020*/ 	.byte	0x00, 0x00, 0x00, 0x00


//--------------------- .nv.info._Z13Prefetch_GEMMILi128ELi8ELi8EEvPfS0_S0_iii --------------------------
	.section	.nv.info._Z13Prefetch_GEMMILi128ELi8ELi8EEvPfS0_S0_iii,"",@"SHT_CUDA_INFO"
	.sectionflags	@""
	.align	4


	//----- nvinfo : EIATTR_CUDA_API_VERSION
	.align		4
        /*0000*/ 	.byte	0x04, 0x37
        /*0002*/ 	.short	(.L_13 - .L_12)
.L_12:
        /*0004*/ 	.word	0x00000082


	//----- nvinfo : EIATTR_KPARAM_INFO
	.align		4
.L_13:
        /*0008*/ 	.byte	0x04, 0x17
        /*000a*/ 	.short	(.L_15 - .L_14)
.L_14:
        /*000c*/ 	.word	0x00000000
        /*0010*/ 	.short	0x0005
        /*0012*/ 	.short	0x0020
        /*0014*/ 	.byte	0x00, 0xf0, 0x11, 0x00


	//----- nvinfo : EIATTR_KPARAM_INFO
	.align		4
.L_15:
        /*0018*/ 	.byte	0x04, 0x17
        /*001a*/ 	.short	(.L_17 - .L_16)
.L_16:
        /*001c*/ 	.word	0x00000000
        /*0020*/ 	.short	0x0004
        /*0022*/ 	.short	0x001c
        /*0024*/ 	.byte	0x00, 0xf0, 0x11, 0x00


	//----- nvinfo : EIATTR_KPARAM_INFO
	.align		4
.L_17:
        /*0028*/ 	.byte	0x04, 0x17
        /*002a*/ 	.short	(.L_19 - .L_18)
.L_18:
        /*002c*/ 	.word	0x00000000
        /*0030*/ 	.short	0x0003
        /*0032*/ 	.short	0x0018
        /*0034*/ 	.byte	0x00, 0xf0, 0x11, 0x00


	//----- nvinfo : EIATTR_KPARAM_INFO
	.align		4
.L_19:
        /*0038*/ 	.byte	0x04, 0x17
        /*003a*/ 	.short	(.L_21 - .L_20)
.L_20:
        /*003c*/ 	.word	0x00000000
        /*0040*/ 	.short	0x0002
        /*0042*/ 	.short	0x0010
        /*0044*/ 	.byte	0x00, 0xf5, 0x21, 0x00


	//----- nvinfo : EIATTR_KPARAM_INFO
	.align		4
.L_21:
        /*0048*/ 	.byte	0x04, 0x17
        /*004a*/ 	.short	(.L_23 - .L_22)
.L_22:
        /*004c*/ 	.word	0x00000000
        /*0050*/ 	.short	0x0001
        /*0052*/ 	.short	0x0008
        /*0054*/ 	.byte	0x00, 0xf5, 0x21, 0x00


	//----- nvinfo : EIATTR_KPARAM_INFO
	.align		4
.L_23:
        /*0058*/ 	.byte	0x04, 0x17
        /*005a*/ 	.short	(.L_25 - .L_24)
.L_24:
        /*005c*/ 	.word	0x00000000
        /*0060*/ 	.short	0x0000
        /*0062*/ 	.short	0x0000
        /*0064*/ 	.byte	0x00, 0xf5, 0x21, 0x00


	//----- nvinfo : EIATTR_SPARSE_MMA_MASK
	.align		4
.L_25:
        /*0068*/ 	.byte	0x03, 0x50
        /*006a*/ 	.short	0x0000


	//----- nvinfo : EIATTR_MAXREG_COUNT
	.align		4
        /*006c*/ 	.byte	0x03, 0x1b
        /*006e*/ 	.short	0x00ff


	//----- nvinfo : EIATTR_NUM_BARRIERS
	.align		4
        /*0070*/ 	.byte	0x02, 0x4c
        /*0072*/ 	.byte	0x01
	.zero		1


	//----- nvinfo : EIATTR_MERCURY_ISA_VERSION
	.align		4
        /*0074*/ 	.byte	0x03, 0x5f
        /*0076*/ 	.short	0x0101


	//----- nvinfo : EIATTR_VRC_CTA_INIT_COUNT
	.align		4
        /*0078*/ 	.byte	0x02, 0x4a
	.zero		1
	.zero		1


	//----- nvinfo : EIATTR_EXIT_INSTR_OFFSETS
	.align		4
        /*007c*/ 	.byte	0x04, 0x1c
        /*007e*/ 	.short	(.L_27 - .L_26)


	//   ....[0]....
.L_26:
        /*0080*/ 	.word	0x000030b0


	//----- nvinfo : EIATTR_CBANK_PARAM_SIZE
	.align		4
.L_27:
        /*0084*/ 	.byte	0x03, 0x19
        /*0086*/ 	.short	0x0024


	//----- nvinfo : EIATTR_PARAM_CBANK
	.align		4
        /*0088*/ 	.byte	0x04, 0x0a
        /*008a*/ 	.short	(.L_29 - .L_28)
	.align		4
.L_28:
        /*008c*/ 	.word	index@(.nv.constant0._Z13Prefetch_GEMMILi128ELi8ELi8EEvPfS0_S0_iii)
        /*0090*/ 	.short	0x0380
        /*0092*/ 	.short	0x0024


	//----- nvinfo : EIATTR_SW_WAR
	.align		4
.L_29:
        /*0094*/ 	.byte	0x04, 0x36
        /*0096*/ 	.short	(.L_31 - .L_30)
.L_30:
        /*0098*/ 	.word	0x00000008
.L_31:


//--------------------- .nv.info._Z10Naive_GEMMPfS_S_iii --------------------------
	.section	.nv.info._Z10Naive_GEMMPfS_S_iii,"",@"SHT_CUDA_INFO"
	.sectionflags	@""
	.align	4


	//----- nvinfo : EIATTR_CUDA_API_VERSION
	.align		4
        /*0000*/ 	.byte	0x04, 0x37
        /*0002*/ 	.short	(.L_33 - .L_32)
.L_32:
        /*0004*/ 	.word	0x00000082


	//----- nvinfo : EIATTR_KPARAM_INFO
	.align		4
.L_33:
        /*0008*/ 	.byte	0x04, 0x17
        /*000a*/ 	.short	(.L_35 - .L_34)
.L_34:
        /*000c*/ 	.word	0x00000000
        /*0010*/ 	.short	0x0005
        /*0012*/ 	.short	0x0020
        /*0014*/ 	.byte	0x00, 0xf0, 0x11, 0x00


	//----- nvinfo : EIATTR_KPARAM_INFO
	.align		4
.L_35:
        /*0018*/ 	.byte	0x04, 0x17
        /*001a*/ 	.short	(.L_37 - .L_36)
.L_36:
        /*001c*/ 	.word	0x00000000
        /*0020*/ 	.short	0x0004
        /*0022*/ 	.short	0x001c
        /*0024*/ 	.byte	0x00, 0xf0, 0x11, 0x00


	//----- nvinfo : EIATTR_KPARAM_INFO
	.align		4
.L_37:
        /*0028*/ 	.byte	0x04, 0x17
        /*002a*/ 	.short	(.L_39 - .L_38)
.L_38:
        /*002c*/ 	.word	0x00000000
        /*0030*/ 	.short	0x0003
        /*0032*/ 	.short	0x0018
        /*0034*/ 	.byte	0x00, 0xf0, 0x11, 0x00


	//----- nvinfo : EIATTR_KPARAM_INFO
	.align		4
.L_39:
        /*0038*/ 	.byte	0x04, 0x17
        /*003a*/ 	.short	(.L_41 - .L_40)
.L_40:
        /*003c*/ 	.word	0x00000000
        /*0040*/ 	.short	0x0002
        /*0042*/ 	.short	0x0010
        /*0044*/ 	.byte	0x00, 0xf5, 0x21, 0x00


	//----- nvinfo : EIATTR_KPARAM_INFO
	.align		4
.L_41:
        /*0048*/ 	.byte	0x04, 0x17
        /*004a*/ 	.short	(.L_43 - .L_42)
.L_42:
        /*004c*/ 	.word	0x00000000
        /*0050*/ 	.short	0x0001
        /*0052*/ 	.short	0x0008
        /*0054*/ 	.byte	0x00, 0xf5, 0x21, 0x00


	//----- nvinfo : EIATTR_KPARAM_INFO
	.align		4
.L_43:
        /*0058*/ 	.byte	0x04, 0x17
        /*005a*/ 	.short	(.L_45 - .L_44)
.L_44:
        /*005c*/ 	.word	0x00000000
        /*0060*/ 	.short	0x0000
        /*0062*/ 	.short	0x0000
        /*0064*/ 	.byte	0x00, 0xf5, 0x21, 0x00


	//----- nvinfo : EIATTR_SPARSE_MMA_MASK
	.align		4
.L_45:
        /*0068*/ 	.byte	0x03, 0x50
        /*006a*/ 	.short	0x0000


	//----- nvinfo : EIATTR_MAXREG_COUNT
	.align		4
        /*006c*/ 	.byte	0x03, 0x1b
        /*006e*/ 	.short	0x00ff


	//----- nvinfo : EIATTR_MERCURY_ISA_VERSION
	.align		4
        /*0070*/ 	.byte	0x03, 0x5f
        /*0072*/ 	.short	0x0101


	//----- nvinfo : EIATTR_VRC_CTA_INIT_COUNT
	.align		4
        /*0074*/ 	.byte	0x02, 0x4a
	.zero		1
	.zero		1


	//----- nvinfo : EIATTR_EXIT_INSTR_OFFSETS
	.align		4
        /*0078*/ 	.byte	0x04, 0x1c
        /*007a*/ 	.short	(.L_47 - .L_46)


	//   ....[0]....
.L_46:
        /*007c*/ 	.word	0x000000c0


	//   ....[1]....
        /*0080*/ 	.word	0x000008e0


	//----- nvinfo : EIATTR_CBANK_PARAM_SIZE
	.align		4
.L_47:
        /*0084*/ 	.byte	0x03, 0x19
        /*0086*/ 	.short	0x0024


	//----- nvinfo : EIATTR_PARAM_CBANK
	.align		4
        /*0088*/ 	.byte	0x04, 0x0a
        /*008a*/ 	.short	(.L_49 - .L_48)
	.align		4
.L_48:
        /*008c*/ 	.word	index@(.nv.constant0._Z10Naive_GEMMPfS_S_iii)
        /*0090*/ 	.short	0x0380
        /*0092*/ 	.short	0x0024


	//----- nvinfo : EIATTR_SW_WAR
	.align		4
.L_49:
        /*0094*/ 	.byte	0x04, 0x36
        /*0096*/ 	.short	(.L_51 - .L_50)
.L_50:
        /*0098*/ 	.word	0x00000008
.L_51:


//--------------------- .nv.callgraph             --------------------------
	.section	.nv.callgraph,"",@"SHT_CUDA_CALLGRAPH"
	.align	4
	.sectionentsize	8
	.align		4
        /*0000*/ 	.word	0x00000000
	.align		4
        /*0004*/ 	.word	0xffffffff
	.align		4
        /*0008*/ 	.word	0x00000000
	.align		4
        /*000c*/ 	.word	0xfffffffe
	.align		4
        /*0010*/ 	.word	0x00000000
	.align		4
        /*0014*/ 	.word	0xfffffffd
	.align		4
        /*0018*/ 	.word	0x00000000
	.align		4
        /*001c*/ 	.word	0xfffffffc


//--------------------- .text._Z13Prefetch_GEMMILi128ELi8ELi8EEvPfS0_S0_iii --------------------------
	.section	.text._Z13Prefetch_GEMMILi128ELi8ELi8EEvPfS0_S0_iii,"ax",@progbits
	.align	128
        .global         _Z13Prefetch_GEMMILi128ELi8ELi8EEvPfS0_S0_iii
        .type           _Z13Prefetch_GEMMILi128ELi8ELi8EEvPfS0_S0_iii,@function
        .size           _Z13Prefetch_GEMMILi128ELi8ELi8EEvPfS0_S0_iii,(.L_x_17 - _Z13Prefetch_GEMMILi128ELi8ELi8EEvPfS0_S0_iii)
        .other          _Z13Prefetch_GEMMILi128ELi8ELi8EEvPfS0_S0_iii,@"STO_CUDA_ENTRY STV_DEFAULT"
_Z13Prefetch_GEMMILi128ELi8ELi8EEvPfS0_S0_iii:
.text._Z13Prefetch_GEMMILi128ELi8ELi8EEvPfS0_S0_iii:
[----:B------:R-:W-:Y:S01]  /*0000*/  LDC R1, c[0x0][0x37c] ;  /* 0x0000df00ff017b82 */ /* 0x000fe20000000800 */
[----:B------:R-:W0:Y:S01]  /*0010*/  LDCU UR8, c[0x0][0x360] ;  /* 0x00006c00ff0877ac */ /* 0x000e220008000800 */
[----:B------:R-:W1:Y:S01]  /*0020*/  S2R R79, SR_TID.X ;  /* 0x00000000004f7919 */ /* 0x000e620000002100 */
[----:B------:R-:W0:Y:S01]  /*0030*/  LDCU UR6, c[0x0][0x364] ;  /* 0x00006c80ff0677ac */ /* 0x000e220008000800 */
[----:B------:R-:W-:Y:S01]  /*0040*/  UMOV UR4, URZ ;  /* 0x000000ff00047c82 */ /* 0x000fe20008000000 */
[----:B------:R-:W2:Y:S01]  /*0050*/  LDCU.64 UR10, c[0x0][0x358] ;  /* 0x00006b00ff0a77ac */ /* 0x000ea20008000a00 */
[----:B0-----:R-:W-:-:S04]  /*0060*/  UIMAD UR6, UR8, UR6, URZ ;  /* 0x00000006080672a4 */ /* 0x001fc8000f8e02ff */
[----:B------:R-:W-:Y:S02]  /*0070*/  UIADD3 UR7, UPT, UPT, URZ, -UR6, URZ ;  /* 0x80000006ff077290 */ /* 0x000fe4000fffe0ff */
[----:B------:R-:W-:-:S03]  /*0080*/  UISETP.NE.U32.AND UP2, UPT, UR6, URZ, UPT ;  /* 0x000000ff0600728c */ /* 0x000fc6000bf45070 */
[----:B------:R-:W0:Y:S08]  /*0090*/  I2F.U32.RP R0, UR6 ;  /* 0x0000000600007d06 */ /* 0x000e300008209000 */
[----:B0-----:R-:W0:Y:S02]  /*00a0*/  MUFU.RCP R0, R0 ;  /* 0x0000000000007308 */ /* 0x001e240000001000 */
[----:B0-----:R-:W-:-:S02]  /*00b0*/  IADD3 R2, PT, PT, R0, 0xffffffe, RZ ;  /* 0x0ffffffe00027810 */ /* 0x001fc40007ffe0ff */
[----:B------:R-:W1:Y:S04]  /*00c0*/  S2R R0, SR_TID.Y ;  /* 0x0000000000007919 */ /* 0x000e680000002200 */
[----:B------:R-:W0:Y:S02]  /*00d0*/  F2I.FTZ.U32.TRUNC.NTZ R2, R2 ;  /* 0x0000000200027305 */ /* 0x000e24000021f000 */
[----:B0-----:R-:W-:-:S13]  /*00e0*/  R2UR UR5, R2 ;  /* 0x00000000020572ca */ /* 0x001fda00000e0000 */
[----:B------:R-:W-:Y:S01]  /*00f0*/  UIMAD UR7, UR7, UR5, URZ ;  /* 0x00000005070772a4 */ /* 0x000fe2000f8e02ff */
[----:B-1----:R-:W-:-:S03]  /*0100*/  IMAD R78, R0, UR8, R79 ;  /* 0x00000008004e7c24 */ /* 0x002fc6000f8e024f */
[----:B------:R-:W-:-:S04]  /*0110*/  UIMAD.WIDE.U32 UR4, UR5, UR7, UR4 ;  /* 0x00000007050472a5 */ /* 0x000fc8000f8e0004 */
[----:B------:R-:W-:-:S07]  /*0120*/  UIMAD.WIDE.U32 UR4, UR5, 0x400, URZ ;  /* 0x00000400050478a5 */ /* 0x000fce000f8e00ff */
[----:B------:R-:W-:Y:S02]  /*0130*/  UMOV UR7, UR5 ;  /* 0x0000000500077c82 */ /* 0x000fe40008000000 */
[----:B------:R-:W-:-:S04]  /*0140*/  UIADD3 UR4, UPT, UPT, -UR7, URZ, URZ ;  /* 0x000000ff07047290 */ /* 0x000fc8000fffe1ff */
[----:B------:R-:W-:-:S04]  /*0150*/  UIMAD UR4, UR6, UR4, 0x400 ;  /* 0x00000400060474a4 */ /* 0x000fc8000f8e0204 */
[----:B------:R-:W-:-:S11]  /*0160*/  UISETP.GE.U32.AND UP0, UPT, UR4, UR6, UPT ;  /* 0x000000060400728c */ /* 0x000fd6000bf06070 */
[----:B------:R-:W-:Y:S02]  /*0170*/  @UP0 UIADD3 UR4, UPT, UPT, -UR6, UR4, URZ ;  /* 0x0000000406040290 */ /* 0x000fe4000fffe1ff */
[----:B------:R-:W-:Y:S02]  /*0180*/  @UP0 UIADD3 UR7, UPT, UPT, UR7, 0x1, URZ ;  /* 0x0000000107070890 */ /* 0x000fe4000fffe0ff */
[----:B------:R-:W-:Y:S02]  /*0190*/  UISETP.GE.U32.AND UP1, UPT, UR4, UR6, UPT ;  /* 0x000000060400728c */ /* 0x000fe4000bf26070 */
[----:B------:R-:W-:-:S09]  /*01a0*/  UISETP.GT.U32.AND UP0, UPT, UR6, 0x400, UPT ;  /* 0x000004000600788c */ /* 0x000fd2000bf04070 */
[----:B------:R-:W-:Y:S02]  /*01b0*/  @UP1 UIADD3 UR7, UPT, UPT, UR7, 0x1, URZ ;  /* 0x0000000107071890 */ /* 0x000fe4000fffe0ff */
[----:B------:R-:W-:-:S06]  /*01c0*/  @!UP2 ULOP3.LUT UR7, URZ, UR6, URZ, 0x33, !UPT ;  /* 0x00000006ff07a292 */ /* 0x000fcc000f8e33ff */
[----:B------:R-:W-:Y:S01]  /*01d0*/  IMAD R78, R78, UR7, RZ ;  /* 0x000000074e4e7c24 */ /* 0x000fe2000f8e02ff */
[----:B--2---:R-:W-:Y:S06]  /*01e0*/  BRA.U UP0, `(.L_x_0) ;  /* 0x0000000900507547 */ /* 0x004fec000b800000 */
[----:B------:R-:W0:Y:S01]  /*01f0*/  S2R R6, SR_CTAID.Y ;  /* 0x0000000000067919 */ /* 0x000e220000002600 */
[----:B------:R-:W-:Y:S01]  /*0200*/  UISETP.LT.U32.AND UP0, UPT, UR7, 0x1, UPT ;  /* 0x000000010700788c */ /* 0x000fe2000bf01070 */
[----:B------:R-:W-:Y:S01]  /*0210*/  UMOV UR4, URZ ;  /* 0x000000ff00047c82 */ /* 0x000fe20008000000 */
[----:B------:R-:W1:Y:S02]  /*0220*/  S2R R7, SR_CTAID.X ;  /* 0x0000000000077919 */ /* 0x000e640000002500 */
[----:B------:R-:W-:Y:S02]  /*0230*/  USEL UR5, UR7, 0x1, !UP0 ;  /* 0x0000000107057887 */ /* 0x000fe4000c000000 */
[----:B------:R-:W-:Y:S02]  /*0240*/  UISETP.GT.U32.AND UP0, UPT, UR6, 0x100, UPT ;  /* 0x000001000600788c */ /* 0x000fe4000bf04070 */
[----:B------:R-:W-:-:S04]  /*0250*/  ULOP3.LUT UR12, UR5, 0x3, URZ, 0xc0, !UPT ;  /* 0x00000003050c7892 */ /* 0x000fc8000f8ec0ff */
[----:B------:R-:W-:-:S03]  /*0260*/  UISETP.NE.AND UP1, UPT, UR12, URZ, UPT ;  /* 0x000000ff0c00728c */ /* 0x000fc6000bf25270 */
[----:B------:R-:W-:Y:S08]  /*0270*/  BRA.U UP0, `(.L_x_1) ;  /* 0x0000000500987547 */ /* 0x000ff0000b800000 */
[----:B------:R-:W2:Y:S01]  /*0280*/  S2UR UR9, SR_CgaCtaId ;  /* 0x00000000000979c3 */ /* 0x000ea20000008800 */
[----:B------:R-:W-:Y:S01]  /*0290*/  UMOV UR6, 0x400 ;  /* 0x0000040000067882 */ /* 0x000fe20000000000 */
[----:B------:R-:W-:Y:S02]  /*02a0*/  ULOP3.LUT UR4, UR5, 0x7fc, URZ, 0xc0, !UPT ;  /* 0x000007fc05047892 */ /* 0x000fe4000f8ec0ff */
[----:B------:R-:W-:Y:S01]  /*02b0*/  UIADD3 UR8, UPT, UPT, UR6, 0x2000, URZ ;  /* 0x0000200006087890 */ /* 0x000fe2000fffe0ff */
[----:B------:R-:W3:Y:S03]  /*02c0*/  LDCU UR13, c[0x0][0x3a0] ;  /* 0x00007400ff0d77ac */ /* 0x000ee60008000800 */
[----:B------:R-:W4:Y:S01]  /*02d0*/  LDC.64 R2, c[0x0][0x380] ;  /* 0x0000e000ff027b82 */ /* 0x000f220000000a00 */
[----:B------:R-:W0:Y:S01]  /*02e0*/  LDCU UR14, c[0x0][0x39c] ;  /* 0x00007380ff0e77ac */ /* 0x000e220008000800 */
[----:B------:R-:W-:-:S06]  /*02f0*/  UMOV UR5, URZ ;  /* 0x000000ff00057c82 */ /* 0x000fcc0008000000 */
[----:B------:R-:W0:Y:S01]  /*0300*/  LDC.64 R4, c[0x0][0x388] ;  /* 0x0000e200ff047b82 */ /* 0x000e220000000a00 */
[----:B--2---:R-:W-:Y:S02]  /*0310*/  ULEA UR6, UR9, UR6, 0x18 ;  /* 0x0000000609067291 */ /* 0x004fe4000f8ec0ff */
[----:B---3--:R-:W-:-:S12]  /*0320*/  ULEA UR8, UR9, UR8, 0x18 ;  /* 0x0000000809087291 */ /* 0x008fd8000f8ec0ff */
.L_x_2:
[----:B--2---:R-:W-:-:S04]  /*0330*/  IADD3 R22, PT, PT, R78, UR5, RZ ;  /* 0x000000054e167c10 */ /* 0x004fc8000fffe0ff */
[C---:B------:R-:W-:Y:S01]  /*0340*/  IADD3 R29, PT, PT, R22.reuse, 0x2, RZ ;  /* 0x00000002161d7810 */ /* 0x040fe20007ffe0ff */
[C---:B------:R-:W-:Y:S01]  /*0350*/  VIADD R26, R22.reuse, 0x1 ;  /* 0x00000001161a7836 */ /* 0x040fe20000000000 */
[----:B------:R-:W-:Y:S02]  /*0360*/  SHF.R.U32.HI R23, RZ, 0x3, R22 ;  /* 0x00000003ff177819 */ /* 0x000fe40000011616 */
[C---:B------:R-:W-:Y:S02]  /*0370*/  IADD3 R32, PT, PT, R22.reuse, 0x3, RZ ;  /* 0x0000000316207810 */ /* 0x040fe40007ffe0ff */
[----:B------:R-:W-:Y:S02]  /*0380*/  SHF.R.U32.HI R31, RZ, 0x3, R29 ;  /* 0x00000003ff1f7819 */ /* 0x000fe4000001161d */
[----:B------:R-:W-:Y:S02]  /*0390*/  LOP3.LUT R8, R22, 0x7, RZ, 0xc0, !PT ;  /* 0x0000000716087812 */ /* 0x000fe400078ec0ff */
[C---:B0-----:R-:W-:Y:S01]  /*03a0*/  LEA R9, R6.reuse, R23, 0x7 ;  /* 0x0000001706097211 */ /* 0x041fe200078e38ff */
[----:B------:R-:W-:Y:S01]  /*03b0*/  IMAD R15, R6, 0x80, R31 ;  /* 0x00000080060f7824 */ /* 0x000fe200078e021f */
[----:B------:R-:W-:-:S02]  /*03c0*/  SHF.R.U32.HI R33, RZ, 0x3, R32 ;  /* 0x00000003ff217819 */ /* 0x000fc40000011620 */
[----:B------:R-:W-:Y:S01]  /*03d0*/  SHF.R.U32.HI R27, RZ, 0x3, R26 ;  /* 0x00000003ff1b7819 */ /* 0x000fe2000001161a */
[----:B------:R-:W-:Y:S01]  /*03e0*/  IMAD R9, R9, UR13, R8 ;  /* 0x0000000d09097c24 */ /* 0x000fe2000f8e0208 */
[----:B------:R-:W-:Y:S02]  /*03f0*/  LOP3.LUT R12, R29, 0x7, RZ, 0xc0, !PT ;  /* 0x000000071d0c7812 */ /* 0x000fe400078ec0ff */
[----:B------:R-:W-:Y:S02]  /*0400*/  LOP3.LUT R14, R32, 0x7, RZ, 0xc0, !PT ;  /* 0x00000007200e7812 */ /* 0x000fe400078ec0ff */
[----:B------:R-:W-:Y:S01]  /*0410*/  LEA R19, R6, R33, 0x7 ;  /* 0x0000002106137211 */ /* 0x000fe200078e38ff */
[----:B------:R-:W-:Y:S01]  /*0420*/  IMAD R17, R15, UR13, R12 ;  /* 0x0000000d0f117c24 */ /* 0x000fe2000f8e020c */
[----:B------:R-:W-:Y:S02]  /*0430*/  LOP3.LUT R8, R26, 0x7, RZ, 0xc0, !PT ;  /* 0x000000071a087812 */ /* 0x000fe400078ec0ff */
[----:B------:R-:W-:Y:S01]  /*0440*/  LEA R11, R6, R27, 0x7 ;  /* 0x0000001b060b7211 */ /* 0x000fe200078e38ff */
[----:B------:R-:W-:Y:S01]  /*0450*/  IMAD R21, R19, UR13, R14 ;  /* 0x0000000d13157c24 */ /* 0x000fe2000f8e020e */
[----:B------:R-:W-:-:S02]  /*0460*/  LOP3.LUT R10, R22, 0x7f, RZ, 0xc0, !PT ;  /* 0x0000007f160a7812 */ /* 0x000fc400078ec0ff */
[----:B------:R-:W-:Y:S01]  /*0470*/  LOP3.LUT R12, R26, 0x7f, RZ, 0xc0, !PT ;  /* 0x0000007f1a0c7812 */ /* 0x000fe200078ec0ff */
[----:B------:R-:W-:Y:S01]  /*0480*/  IMAD R13, R11, UR13, R8 ;  /* 0x0000000d0b0d7c24 */ /* 0x000fe2000f8e0208 */
[----:B------:R-:W-:Y:S01]  /*0490*/  SHF.R.U32.HI R25, RZ, 0x7, R22 ;  /* 0x00000007ff197819 */ /* 0x000fe20000011616 */
[----:B----4-:R-:W-:Y:S01]  /*04a0*/  IMAD.WIDE.U32 R8, R9, 0x4, R2 ;  /* 0x0000000409087825 */ /* 0x010fe200078e0002 */
[----:B-1----:R-:W-:Y:S02]  /*04b0*/  LEA R10, R7, R10, 0x7 ;  /* 0x0000000a070a7211 */ /* 0x002fe400078e38ff */
[----:B------:R-:W-:Y:S02]  /*04c0*/  LOP3.LUT R14, R29, 0x7f, RZ, 0xc0, !PT ;  /* 0x0000007f1d0e7812 */ /* 0x000fe400078ec0ff */
[----:B------:R-:W-:Y:S02]  /*04d0*/  SHF.R.U32.HI R28, RZ, 0x7, R26 ;  /* 0x00000007ff1c7819 */ /* 0x000fe4000001161a */
[----:B------:R-:W-:-:S02]  /*04e0*/  LOP3.LUT R16, R32, 0x7f, RZ, 0xc0, !PT ;  /* 0x0000007f20107812 */ /* 0x000fc400078ec0ff */
[----:B------:R-:W-:Y:S01]  /*04f0*/  LEA R15, R7, R12, 0x7 ;  /* 0x0000000c070f7211 */ /* 0x000fe200078e38ff */
[----:B------:R-:W-:Y:S01]  /*0500*/  IMAD R11, R25, UR14, R10 ;  /* 0x0000000e190b7c24 */ /* 0x000fe2000f8e020a */
[----:B------:R-:W-:Y:S01]  /*0510*/  SHF.R.U32.HI R30, RZ, 0x7, R29 ;  /* 0x00000007ff1e7819 */ /* 0x000fe2000001161d */
[----:B------:R-:W-:Y:S01]  /*0520*/  IMAD R19, R7, 0x80, R14 ;  /* 0x0000008007137824 */ /* 0x000fe200078e020e */
[----:B------:R0:W2:Y:S01]  /*0530*/  LDG.E R24, desc[UR10][R8.64] ;  /* 0x0000000a08187981 */ /* 0x0000a2000c1e1900 */
[----:B------:R-:W-:Y:S01]  /*0540*/  SHF.R.U32.HI R34, RZ, 0x7, R32 ;  /* 0x00000007ff227819 */ /* 0x000fe20000011620 */
[----:B------:R-:W-:Y:S01]  /*0550*/  IMAD.WIDE.U32 R10, R11, 0x4, R4 ;  /* 0x000000040b0a7825 */ /* 0x000fe200078e0004 */
[----:B------:R-:W-:-:S03]  /*0560*/  LEA R35, R7, R16, 0x7 ;  /* 0x0000001007237211 */ /* 0x000fc600078e38ff */
[----:B------:R-:W-:Y:S02]  /*0570*/  IMAD R19, R30, UR14, R19 ;  /* 0x0000000e1e137c24 */ /* 0x000fe4000f8e0213 */
[----:B------:R-:W-:Y:S01]  /*0580*/  IMAD.WIDE.U32 R12, R13, 0x4, R2 ;  /* 0x000000040d0c7825 */ /* 0x000fe200078e0002 */
[----:B------:R-:W3:Y:S03]  /*0590*/  LDG.E R11, desc[UR10][R10.64] ;  /* 0x0000000a0a0b7981 */ /* 0x000ee6000c1e1900 */
[----:B0-----:R-:W-:Y:S02]  /*05a0*/  IMAD R9, R28, UR14, R15 ;  /* 0x0000000e1c097c24 */ /* 0x001fe4000f8e020f */
[----:B------:R-:W-:Y:S01]  /*05b0*/  IMAD R35, R34, UR14, R35 ;  /* 0x0000000e22237c24 */ /* 0x000fe2000f8e0223 */
[----:B------:R-:W4:Y:S01]  /*05c0*/  LDG.E R12, desc[UR10][R12.64] ;  /* 0x0000000a0c0c7981 */ /* 0x000f22000c1e1900 */
[----:B------:R-:W-:-:S04]  /*05d0*/  IMAD.WIDE.U32 R8, R9, 0x4, R4 ;  /* 0x0000000409087825 */ /* 0x000fc800078e0004 */
[----:B------:R-:W-:Y:S02]  /*05e0*/  IMAD.WIDE.U32 R14, R17, 0x4, R2 ;  /* 0x00000004110e7825 */ /* 0x000fe400078e0002 */
[----:B------:R0:W5:Y:S02]  /*05f0*/  LDG.E R9, desc[UR10][R8.64] ;  /* 0x0000000a08097981 */ /* 0x000164000c1e1900 */
[----:B------:R-:W-:Y:S02]  /*0600*/  IMAD.WIDE.U32 R16, R19, 0x4, R4 ;  /* 0x0000000413107825 */ /* 0x000fe400078e0004 */
[----:B------:R-:W5:Y:S02]  /*0610*/  LDG.E R14, desc[UR10][R14.64] ;  /* 0x0000000a0e0e7981 */ /* 0x000f64000c1e1900 */
[----:B------:R-:W-:Y:S02]  /*0620*/  IMAD.WIDE.U32 R18, R21, 0x4, R2 ;  /* 0x0000000415127825 */ /* 0x000fe400078e0002 */
[----:B------:R-:W5:Y:S02]  /*0630*/  LDG.E R16, desc[UR10][R16.64] ;  /* 0x0000000a10107981 */ /* 0x000f64000c1e1900 */
[----:B------:R-:W-:-:S02]  /*0640*/  IMAD.WIDE.U32 R20, R35, 0x4, R4 ;  /* 0x0000000423147825 */ /* 0x000fc400078e0004 */
[----:B------:R-:W5:Y:S04]  /*0650*/  LDG.E R18, desc[UR10][R18.64] ;  /* 0x0000000a12127981 */ /* 0x000f68000c1e1900 */
[----:B------:R-:W5:Y:S01]  /*0660*/  LDG.E R20, desc[UR10][R20.64] ;  /* 0x0000000a14147981 */ /* 0x000f62000c1e1900 */
[----:B------:R-:W-:Y:S01]  /*0670*/  IMAD.SHL.U32 R26, R26, 0x4, RZ ;  /* 0x000000041a1a7824 */ /* 0x000fe200078e00ff */
[----:B------:R-:W-:Y:S02]  /*0680*/  SHF.L.U32 R22, R22, 0x2, RZ ;  /* 0x0000000216167819 */ /* 0x000fe400000006ff */
[----:B------:R-:W-:Y:S02]  /*0690*/  LEA R27, R27, UR6, 0x5 ;  /* 0x000000061b1b7c11 */ /* 0x000fe4000f8e28ff */
[----:B0-----:R-:W-:-:S02]  /*06a0*/  LOP3.LUT R8, R26, 0x1c, RZ, 0xc0, !PT ;  /* 0x0000001c1a087812 */ /* 0x001fc400078ec0ff */
[----:B------:R-:W-:Y:S02]  /*06b0*/  LEA R23, R23, UR6, 0x5 ;  /* 0x0000000617177c11 */ /* 0x000fe4000f8e28ff */
[C---:B------:R-:W-:Y:S02]  /*06c0*/  LOP3.LUT R10, R22.reuse, 0x1c, RZ, 0xc0, !PT ;  /* 0x0000001c160a7812 */ /* 0x040fe400078ec0ff */
[----:B------:R-:W-:Y:S02]  /*06d0*/  SHF.L.U32 R29, R29, 0x2, RZ ;  /* 0x000000021d1d7819 */ /* 0x000fe400000006ff */
[----:B------:R-:W-:Y:S02]  /*06e0*/  LOP3.LUT R22, R22, 0x1fc, RZ, 0xc0, !PT ;  /* 0x000001fc16167812 */ /* 0x000fe400078ec0ff */
[----:B------:R-:W-:Y:S02]  /*06f0*/  LEA R25, R25, UR8, 0x9 ;  /* 0x0000000819197c11 */ /* 0x000fe4000f8e48ff */
[----:B------:R-:W-:-:S02]  /*0700*/  LOP3.LUT R13, R26, 0x1fc, RZ, 0xc0, !PT ;  /* 0x000001fc1a0d7812 */ /* 0x000fc400078ec0ff */
[----:B------:R-:W-:Y:S02]  /*0710*/  LEA R28, R28, UR8, 0x9 ;  /* 0x000000081c1c7c11 */ /* 0x000fe4000f8e48ff */
[----:B------:R-:W-:Y:S02]  /*0720*/  SHF.L.U32 R32, R32, 0x2, RZ ;  /* 0x0000000220207819 */ /* 0x000fe400000006ff */
[----:B------:R-:W-:Y:S02]  /*0730*/  IADD3 R27, PT, PT, R27, R8, RZ ;  /* 0x000000081b1b7210 */ /* 0x000fe40007ffe0ff */
[----:B------:R-:W-:Y:S02]  /*0740*/  IADD3 R23, PT, PT, R23, R10, RZ ;  /* 0x0000000a17177210 */ /* 0x000fe40007ffe0ff */
[----:B------:R-:W-:Y:S02]  /*0750*/  LEA R31, R31, UR6, 0x5 ;  /* 0x000000061f1f7c11 */ /* 0x000fe4000f8e28ff */
[----:B------:R-:W-:Y:S01]  /*0760*/  LOP3.LUT R8, R29, 0x1c, RZ, 0xc0, !PT ;  /* 0x0000001c1d087812 */ /* 0x000fe200078ec0ff */
[----:B------:R-:W-:Y:S01]  /*0770*/  IMAD.IADD R28, R28, 0x1, R13 ;  /* 0x000000011c1c7824 */ /* 0x000fe200078e020d */
[----:B------:R-:W-:-:S02]  /*0780*/  IADD3 R22, PT, PT, R25, R22, RZ ;  /* 0x0000001619167210 */ /* 0x000fc40007ffe0ff */
[----:B------:R-:W-:Y:S02]  /*0790*/  LOP3.LUT R29, R29, 0x1fc, RZ, 0xc0, !PT ;  /* 0x000001fc1d1d7812 */ /* 0x000fe400078ec0ff */
[----:B------:R-:W-:Y:S02]  /*07a0*/  LEA R30, R30, UR8, 0x9 ;  /* 0x000000081e1e7c11 */ /* 0x000fe4000f8e48ff */
[----:B------:R-:W-:Y:S02]  /*07b0*/  LEA R33, R33, UR6, 0x5 ;  /* 0x0000000621217c11 */ /* 0x000fe4000f8e28ff */
[C---:B------:R-:W-:Y:S02]  /*07c0*/  LOP3.LUT R10, R32.reuse, 0x1c, RZ, 0xc0, !PT ;  /* 0x0000001c200a7812 */ /* 0x040fe400078ec0ff */
[----:B------:R-:W-:Y:S02]  /*07d0*/  LOP3.LUT R13, R32, 0x1fc, RZ, 0xc0, !PT ;  /* 0x000001fc200d7812 */ /* 0x000fe400078ec0ff */
[----:B------:R-:W-:-:S02]  /*07e0*/  LEA R34, R34, UR8, 0x9 ;  /* 0x0000000822227c11 */ /* 0x000fc4000f8e48ff */
[----:B------:R-:W-:Y:S01]  /*07f0*/  IADD3 R31, PT, PT, R31, R8, RZ ;  /* 0x000000081f1f7210 */ /* 0x000fe20007ffe0ff */
[----:B------:R-:W-:Y:S01]  /*0800*/  IMAD.IADD R33, R33, 0x1, R10 ;  /* 0x0000000121217824 */ /* 0x000fe200078e020a */
[----:B------:R-:W-:Y:S02]  /*0810*/  IADD3 R29, PT, PT, R30, R29, RZ ;  /* 0x0000001d1e1d7210 */ /* 0x000fe40007ffe0ff */
[----:B------:R-:W-:Y:S01]  /*0820*/  IADD3 R13, PT, PT, R34, R13, RZ ;  /* 0x0000000d220d7210 */ /* 0x000fe20007ffe0ff */
[----:B------:R-:W-:-:S04]  /*0830*/  UIADD3 UR5, UPT, UPT, UR5, 0x4, URZ ;  /* 0x0000000405057890 */ /* 0x000fc8000fffe0ff */
[----:B------:R-:W-:Y:S01]  /*0840*/  UISETP.NE.AND UP0, UPT, UR5, UR4, UPT ;  /* 0x000000040500728c */ /* 0x000fe2000bf05270 */
[----:B--2---:R2:W-:Y:S04]  /*0850*/  STS [R23], R24 ;  /* 0x0000001817007388 */ /* 0x0045e80000000800 */
[----:B---3--:R2:W-:Y:S04]  /*0860*/  STS [R22], R11 ;  /* 0x0000000b16007388 */ /* 0x0085e80000000800 */
[----:B----4-:R2:W-:Y:S04]  /*0870*/  STS [R27], R12 ;  /* 0x0000000c1b007388 */ /* 0x0105e80000000800 */
[----:B-----5:R2:W-:Y:S04]  /*0880*/  STS [R28], R9 ;  /* 0x000000091c007388 */ /* 0x0205e80000000800 */
[----:B------:R2:W-:Y:S04]  /*0890*/  STS [R31], R14 ;  /* 0x0000000e1f007388 */ /* 0x0005e80000000800 */
[----:B------:R2:W-:Y:S04]  /*08a0*/  STS [R29], R16 ;  /* 0x000000101d007388 */ /* 0x0005e80000000800 */
[----:B------:R2:W-:Y:S04]  /*08b0*/  STS [R33], R18 ;  /* 0x0000001221007388 */ /* 0x0005e80000000800 */
[----:B------:R2:W-:Y:S01]  /*08c0*/  STS [R13], R20 ;  /* 0x000000140d007388 */ /* 0x0005e20000000800 */
[----:B------:R-:W-:Y:S05]  /*08d0*/  BRA.U UP0, `(.L_x_2) ;  /* 0xfffffff900947547 */ /* 0x000fea000b83ffff */
.L_x_1:
[----:B------:R-:W-:Y:S05]  /*08e0*/  BRA.U !UP1, `(.L_x_0) ;  /* 0x0000000109907547 */ /* 0x000fea000b800000 */
[----:B------:R-:W3:Y:S01]  /*08f0*/  S2UR UR6, SR_CgaCtaId ;  /* 0x00000000000679c3 */ /* 0x000ee20000008800 */
[----:B------:R-:W-:Y:S01]  /*0900*/  UMOV UR5, 0x400 ;  /* 0x0000040000057882 */ /* 0x000fe20000000000 */
[----:B------:R-:W4:Y:S01]  /*0910*/  LDCU UR13, c[0x0][0x3a0] ;  /* 0x00007400ff0d77ac */ /* 0x000f220008000800 */
[----:B------:R-:W-:-:S05]  /*0920*/  UIADD3 UR9, UPT, UPT, UR5, 0x2000, URZ ;  /* 0x0000200005097890 */ /* 0x000fca000fffe0ff */
[----:B--2---:R-:W2:Y:S01]  /*0930*/  LDC.64 R8, c[0x0][0x380] ;  /* 0x0000e000ff087b82 */ /* 0x004ea20000000a00 */
[----:B------:R-:W0:Y:S07]  /*0940*/  LDCU UR14, c[0x0][0x39c] ;  /* 0x00007380ff0e77ac */ /* 0x000e2e0008000800 */
[----:B------:R-:W0:Y:S01]  /*0950*/  LDC.64 R10, c[0x0][0x388] ;  /* 0x0000e200ff0a7b82 */ /* 0x000e220000000a00 */
[----:B---3--:R-:W-:Y:S02]  /*0960*/  ULEA UR8, UR6, UR5, 0x18 ;  /* 0x0000000506087291 */ /* 0x008fe4000f8ec0ff */
[----:B------:R-:W-:Y:S01]  /*0970*/  ULEA UR9, UR6, UR9, 0x18 ;  /* 0x0000000906097291 */ /* 0x000fe2000f8ec0ff */
[----:B----4-:R-:W-:-:S11]  /*0980*/  UMOV UR5, URZ ;  /* 0x000000ff00057c82 */ /* 0x010fd60008000000 */
.L_x_3:
[----:B------:R-:W-:-:S04]  /*0990*/  IADD3 R12, PT, PT, R78, UR4, RZ ;  /* 0x000000044e0c7c10 */ /* 0x000fc8000fffe0ff */
[----:B----4-:R-:W-:Y:S02]  /*09a0*/  SHF.R.U32.HI R13, RZ, 0x3, R12 ;  /* 0x00000003ff0d7819 */ /* 0x010fe4000001160c */
[C---:B------:R-:W-:Y:S02]  /*09b0*/  LOP3.LUT R4, R12.reuse, 0x7f, RZ, 0xc0, !PT ;  /* 0x0000007f0c047812 */ /* 0x040fe400078ec0ff */
[----:B------:R-:W-:Y:S02]  /*09c0*/  LOP3.LUT R2, R12, 0x7, RZ, 0xc0, !PT ;  /* 0x000000070c027812 */ /* 0x000fe400078ec0ff */
[----:B0-----:R-:W-:Y:S01]  /*09d0*/  LEA R3, R6, R13, 0x7 ;  /* 0x0000000d06037211 */ /* 0x001fe200078e38ff */
[----:B-1----:R-:W-:Y:S01]  /*09e0*/  IMAD R4, R7, 0x80, R4 ;  /* 0x0000008007047824 */ /* 0x002fe200078e0204 */
[----:B------:R-:W-:-:S03]  /*09f0*/  SHF.R.U32.HI R15, RZ, 0x7, R12 ;  /* 0x00000007ff0f7819 */ /* 0x000fc6000001160c */
[----:B------:R-:W-:Y:S02]  /*0a00*/  IMAD R3, R3, UR13, R2 ;  /* 0x0000000d03037c24 */ /* 0x000fe4000f8e0202 */
[----:B------:R-:W-:Y:S02]  /*0a10*/  IMAD R5, R15, UR14, R4 ;  /* 0x0000000e0f057c24 */ /* 0x000fe4000f8e0204 */
[----:B--2---:R-:W-:-:S04]  /*0a20*/  IMAD.WIDE.U32 R2, R3, 0x4, R8 ;  /* 0x0000000403027825 */ /* 0x004fc800078e0008 */
[----:B------:R-:W-:Y:S02]  /*0a30*/  IMAD.WIDE.U32 R4, R5, 0x4, R10 ;  /* 0x0000000405047825 */ /* 0x000fe400078e000a */
[----:B------:R-:W2:Y:S04]  /*0a40*/  LDG.E R2, desc[UR10][R2.64] ;  /* 0x0000000a02027981 */ /* 0x000ea8000c1e1900 */
[----:B------:R-:W3:Y:S01]  /*0a50*/  LDG.E R4, desc[UR10][R4.64] ;  /* 0x0000000a04047981 */ /* 0x000ee2000c1e1900 */
[----:B------:R-:W-:Y:S01]  /*0a60*/  SHF.L.U32 R12, R12, 0x2, RZ ;  /* 0x000000020c0c7819 */ /* 0x000fe200000006ff */
[----:B------:R-:W-:Y:S01]  /*0a70*/  UIADD3 UR5, UPT, UPT, UR5, 0x1, URZ ;  /* 0x0000000105057890 */ /* 0x000fe2000fffe0ff */
[----:B------:R-:W-:Y:S01]  /*0a80*/  LEA R13, R13, UR8, 0x5 ;  /* 0x000000080d0d7c11 */ /* 0x000fe2000f8e28ff */
[----:B------:R-:W-:Y:S01]  /*0a90*/  UIADD3 UR4, UPT, UPT, UR4, 0x1, URZ ;  /* 0x0000000104047890 */ /* 0x000fe2000fffe0ff */
[C---:B------:R-:W-:Y:S01]  /*0aa0*/  LOP3.LUT R14, R12.reuse, 0x1c, RZ, 0xc0, !PT ;  /* 0x0000001c0c0e7812 */ /* 0x040fe200078ec0ff */
[----:B------:R-:W-:Y:S01]  /*0ab0*/  UISETP.NE.AND UP0, UPT, UR5, UR12, UPT ;  /* 0x0000000c0500728c */ /* 0x000fe2000bf05270 */
[----:B------:R-:W-:-:S02]  /*0ac0*/  LOP3.LUT R12, R12, 0x1fc, RZ, 0xc0, !PT ;  /* 0x000001fc0c0c7812 */ /* 0x000fc400078ec0ff */
[----:B------:R-:W-:Y:S02]  /*0ad0*/  LEA R15, R15, UR9, 0x9 ;  /* 0x000000090f0f7c11 */ /* 0x000fe4000f8e48ff */
[----:B------:R-:W-:Y:S02]  /*0ae0*/  IADD3 R13, PT, PT, R13, R14, RZ ;  /* 0x0000000e0d0d7210 */ /* 0x000fe40007ffe0ff */
[----:B------:R-:W-:-:S03]  /*0af0*/  IADD3 R15, PT, PT, R15, R12, RZ ;  /* 0x0000000c0f0f7210 */ /* 0x000fc60007ffe0ff */
[----:B--2---:R4:W-:Y:S04]  /*0b00*/  STS [R13], R2 ;  /* 0x000000020d007388 */ /* 0x0049e80000000800 */
[----:B---3--:R4:W-:Y:S01]  /*0b10*/  STS [R15], R4 ;  /* 0x000000040f007388 */ /* 0x0089e20000000800 */
[----:B------:R-:W-:Y:S05]  /*0b20*/  BRA.U UP0, `(.L_x_3) ;  /* 0xfffffffd00987547 */ /* 0x000fea000b83ffff */
.L_x_0:
[----:B------:R-:W3:Y:S01]  /*0b30*/  LDCU UR4, c[0x0][0x3a0] ;  /* 0x00007400ff0477ac */ /* 0x000ee20008000800 */
[----:B----4-:R-:W-:Y:S02]  /*0b40*/  CS2R R2, SRZ ;  /* 0x0000000000027805 */ /* 0x010fe4000001ff00 */
[----:B------:R-:W-:Y:S02]  /*0b50*/  CS2R R4, SRZ ;  /* 0x0000000000047805 */ /* 0x000fe4000001ff00 */
[----:B01----:R-:W-:Y:S02]  /*0b60*/  CS2R R6, SRZ ;  /* 0x0000000000067805 */ /* 0x003fe4000001ff00 */
[----:B--2---:R-:W-:Y:S02]  /*0b70*/  CS2R R8, SRZ ;  /* 0x0000000000087805 */ /* 0x004fe4000001ff00 */
[----:B------:R-:W-:Y:S02]  /*0b80*/  CS2R R10, SRZ ;  /* 0x00000000000a7805 */ /* 0x000fe4000001ff00 */
[----:B------:R-:W-:-:S02]  /*0b90*/  CS2R R12, SRZ ;  /* 0x00000000000c7805 */ /* 0x000fc4000001ff00 */
[----:B------:R-:W-:Y:S02]  /*0ba0*/  CS2R R14, SRZ ;  /* 0x00000000000e7805 */ /* 0x000fe4000001ff00 */
[----:B------:R-:W-:Y:S02]  /*0bb0*/  CS2R R16, SRZ ;  /* 0x0000000000107805 */ /* 0x000fe4000001ff00 */
[----:B------:R-:W-:Y:S02]  /*0bc0*/  CS2R R18, SRZ ;  /* 0x0000000000127805 */ /* 0x000fe4000001ff00 */
[----:B------:R-:W-:Y:S02]  /*0bd0*/  CS2R R20, SRZ ;  /* 0x0000000000147805 */ /* 0x000fe4000001ff00 */
[----:B------:R-:W-:Y:S02]  /*0be0*/  CS2R R22, SRZ ;  /* 0x0000000000167805 */ /* 0x000fe4000001ff00 */
[----:B------:R-:W-:-:S02]  /*0bf0*/  CS2R R32, SRZ ;  /* 0x0000000000207805 */ /* 0x000fc4000001ff00 */
[----:B------:R-:W-:Y:S02]  /*0c00*/  CS2R R34, SRZ ;  /* 0x0000000000227805 */ /* 0x000fe4000001ff00 */
[----:B------:R-:W-:Y:S02]  /*0c10*/  CS2R R36, SRZ ;  /* 0x0000000000247805 */ /* 0x000fe4000001ff00 */
[----:B------:R-:W-:Y:S02]  /*0c20*/  CS2R R38, SRZ ;  /* 0x0000000000267805 */ /* 0x000fe4000001ff00 */
[----:B------:R-:W-:Y:S02]  /*0c30*/  CS2R R40, SRZ ;  /* 0x0000000000287805 */ /* 0x000fe4000001ff00 */
[----:B------:R-:W-:Y:S01]  /*0c40*/  CS2R R42, SRZ ;  /* 0x00000000002a7805 */ /* 0x000fe2000001ff00 */
[----:B---3--:R-:W-:Y:S01]  /*0c50*/  UISETP.GE.AND UP0, UPT, UR4, 0x10, UPT ;  /* 0x000000100400788c */ /* 0x008fe2000bf06270 */
        /* <DEDUP_REMOVED lines=14> */
[----:B------:R-:W-:Y:S01]  /*0d40*/  CS2R R76, SRZ ;  /* 0x00000000004c7805 */ /* 0x000fe2000001ff00 */
[----:B------:R-:W-:Y:S06]  /*0d50*/  BAR.SYNC.DEFER_BLOCKING 0x0 ;  /* 0x0000000000007b1d */ /* 0x000fec0000010000 */
[----:B------:R-:W-:Y:S05]  /*0d60*/  BRA.U !UP0, `(.L_x_4) ;  /* 0x0000001108f07547 */ /* 0x000fea000b800000 */
[----:B------:R-:W-:Y:S01]  /*0d70*/  UISETP.LT.U32.AND UP0, UPT, UR7, 0x1, UPT ;  /* 0x000000010700788c */ /* 0x000fe2000bf01070 */
[----:B------:R-:W-:Y:S01]  /*0d80*/  PRMT R80, RZ, 0x7610, R80 ;  /* 0x00007610ff507816 */ /* 0x000fe20000000050 */
[----:B------:R-:W-:Y:S01]  /*0d90*/  IMAD.MOV.U32 R2, RZ, RZ, RZ ;  /* 0x000000ffff027224 */ /* 0x000fe200078e00ff */
[----:B------:R-:W-:Y:S01]  /*0da0*/  UMOV UR9, 0x1 ;  /* 0x0000000100097882 */ /* 0x000fe20000000000 */
[----:B------:R-:W-:-:S04]  /*0db0*/  USEL UR7, UR7, 0x1, !UP0 ;  /* 0x0000000107077887 */ /* 0x000fc8000c000000 */
[----:B------:R-:W-:Y:S02]  /*0dc0*/  ULOP3.LUT UR14, UR7, 0x3, URZ, 0xc0, !UPT ;  /* 0x00000003070e7892 */ /* 0x000fe4000f8ec0ff */
[----:B------:R-:W-:-:S12]  /*0dd0*/  ULOP3.LUT UR7, UR7, 0x7fc, URZ, 0xc0, !UPT ;  /* 0x000007fc07077892 */ /* 0x000fd8000f8ec0ff */
.L_x_9:
[----:B0-----:R-:W0:Y:S01]  /*0de0*/  S2R R0, SR_TID.Y ;  /* 0x0000000000007919 */ /* 0x001e220000002200 */
[----:B-1----:R-:W1:Y:S01]  /*0df0*/  S2UR UR6, SR_CgaCtaId ;  /* 0x00000000000679c3 */ /* 0x002e620000008800 */
[----:B------:R-:W-:Y:S01]  /*0e00*/  UMOV UR4, 0x400 ;  /* 0x0000040000047882 */ /* 0x000fe20000000000 */
[C---:B---3--:R-:W-:Y:S01]  /*0e10*/  LOP3.LUT R24, R80.reuse, 0xff, RZ, 0xc0, !PT ;  /* 0x000000ff50187812 */ /* 0x048fe200078ec0ff */
[----:B------:R-:W-:Y:S01]  /*0e20*/  UIADD3 UR5, UPT, UPT, UR4, 0x2000, URZ ;  /* 0x0000200004057890 */ /* 0x000fe2000fffe0ff */
[----:B------:R-:W-:Y:S01]  /*0e30*/  PRMT R81, R80, 0x7610, R81 ;  /* 0x0000761050517816 */ /* 0x000fe20000000051 */
[----:B-1----:R-:W-:Y:S02]  /*0e40*/  ULEA UR8, UR6, UR4, 0x18 ;  /* 0x0000000406087291 */ /* 0x002fe4000f8ec0ff */
[----:B------:R-:W-:Y:S01]  /*0e50*/  ULEA UR6, UR6, UR5, 0x18 ;  /* 0x0000000506067291 */ /* 0x000fe2000f8ec0ff */
[----:B------:R-:W-:-:S03]  /*0e60*/  UMOV UR4, 0x10 ;  /* 0x0000001000047882 */ /* 0x000fc60000000000 */
[----:B0-----:R-:W-:Y:S02]  /*0e70*/  LEA R27, R0, UR8, 0x8 ;  /* 0x00000008001b7c11 */ /* 0x001fe4000f8e40ff */
[----:B------:R-:W-:Y:S02]  /*0e80*/  LEA R25, R79, UR6, 0x5 ;  /* 0x000000064f197c11 */ /* 0x000fe4000f8e28ff */
[C---:B------:R-:W-:Y:S02]  /*0e90*/  LEA R27, R24.reuse, R27, 0xc ;  /* 0x0000001b181b7211 */ /* 0x040fe400078e60ff */
[----:B------:R-:W-:Y:S02]  /*0ea0*/  LEA R25, R24, R25, 0xc ;  /* 0x0000001918197211 */ /* 0x000fe400078e60ff */
[----:B------:R-:W-:-:S03]  /*0eb0*/  IADD3 R53, PT, PT, R27, 0x80, RZ ;  /* 0x000000801b357810 */ /* 0x000fc60007ffe0ff */
[----:B--2---:R-:W-:-:S07]  /*0ec0*/  VIADD R52, R25, 0x10 ;  /* 0x0000001019347836 */ /* 0x004fce0000000000 */
.L_x_5:
[----:B------:R-:W-:Y:S01]  /*0ed0*/  LDS R54, [R53+-0x80] ;  /* 0xffff800035367984 */ /* 0x000fe20000000800 */
[----:B------:R-:W-:-:S03]  /*0ee0*/  UIADD3 UR4, UPT, UPT, UR4, 0x200, URZ ;  /* 0x0000020004047890 */ /* 0x000fc6000fffe0ff */
[----:B------:R-:W0:Y:S01]  /*0ef0*/  LDS.128 R24, [R52+-0x10] ;  /* 0xfffff00034187984 */ /* 0x000e220000000c00 */
[----:B------:R-:W-:-:S03]  /*0f00*/  UISETP.NE.AND UP0, UPT, UR4, 0x1010, UPT ;  /* 0x000010100400788c */ /* 0x000fc6000bf05270 */
[----:B------:R1:W2:Y:S04]  /*0f10*/  LDS.128 R28, [R52] ;  /* 0x00000000341c7984 */ /* 0x0002a80000000c00 */
[----:B------:R-:W3:Y:S04]  /*0f20*/  LDS R82, [R53+-0x60] ;  /* 0xffffa00035527984 */ /* 0x000ee80000000800 */
[----:B------:R-:W4:Y:S01]  /*0f30*/  LDS R84, [R53+-0x40] ;  /* 0xffffc00035547984 */ /* 0x000f220000000800 */
[----:B-1----:R-:W-:-:S03]  /*0f40*/  IADD3 R52, PT, PT, R52, 0x200, RZ ;  /* 0x0000020034347810 */ /* 0x002fc60007ffe0ff */
[----:B------:R-:W1:Y:S04]  /*0f50*/  LDS R86, [R53+-0x20] ;  /* 0xffffe00035567984 */ /* 0x000e680000000800 */
[----:B------:R-:W5:Y:S04]  /*0f60*/  LDS R88, [R53] ;  /* 0x0000000035587984 */ /* 0x000f680000000800 */
[----:B------:R-:W5:Y:S01]  /*0f70*/  LDS R90, [R53+0x40] ;  /* 0x00004000355a7984 */ /* 0x000f620000000800 */
[C---:B0-----:R-:W-:Y:S01]  /*0f80*/  FFMA R77, R54.reuse, R24, R77 ;  /* 0x00000018364d7223 */ /* 0x041fe2000000004d */
[C---:B------:R-:W-:Y:S01]  /*0f90*/  FFMA R76, R54.reuse, R25, R76 ;  /* 0x00000019364c7223 */ /* 0x040fe2000000004c */
[C---:B------:R-:W-:Y:S01]  /*0fa0*/  FFMA R75, R54.reuse, R26, R75 ;  /* 0x0000001a364b7223 */ /* 0x040fe2000000004b */
[C---:B------:R-:W-:Y:S01]  /*0fb0*/  FFMA R74, R54.reuse, R27, R74 ;  /* 0x0000001b364a7223 */ /* 0x040fe2000000004a */
[C---:B--2---:R-:W-:Y:S01]  /*0fc0*/  FFMA R73, R54.reuse, R28, R73 ;  /* 0x0000001c36497223 */ /* 0x044fe20000000049 */
[C---:B------:R-:W-:Y:S01]  /*0fd0*/  FFMA R72, R54.reuse, R29, R72 ;  /* 0x0000001d36487223 */ /* 0x040fe20000000048 */
[C---:B------:R-:W-:Y:S01]  /*0fe0*/  FFMA R71, R54.reuse, R30, R71 ;  /* 0x0000001e36477223 */ /* 0x040fe20000000047 */
[----:B------:R-:W-:Y:S01]  /*0ff0*/  FFMA R70, R54, R31, R70 ;  /* 0x0000001f36467223 */ /* 0x000fe20000000046 */
[C---:B---3--:R-:W-:Y:S01]  /*1000*/  FFMA R69, R82.reuse, R24, R69 ;  /* 0x0000001852457223 */ /* 0x048fe20000000045 */
[C---:B------:R-:W-:Y:S01]  /*1010*/  FFMA R68, R82.reuse, R25, R68 ;  /* 0x0000001952447223 */ /* 0x040fe20000000044 */
[C---:B------:R-:W-:Y:S01]  /*1020*/  FFMA R67, R82.reuse, R26, R67 ;  /* 0x0000001a52437223 */ /* 0x040fe20000000043 */
[C---:B------:R-:W-:Y:S01]  /*1030*/  FFMA R66, R82.reuse, R27, R66 ;  /* 0x0000001b52427223 */ /* 0x040fe20000000042 */
[C---:B------:R-:W-:Y:S01]  /*1040*/  FFMA R65, R82.reuse, R28, R65 ;  /* 0x0000001c52417223 */ /* 0x040fe20000000041 */
[C---:B------:R-:W-:Y:S01]  /*1050*/  FFMA R64, R82.reuse, R29, R64 ;  /* 0x0000001d52407223 */ /* 0x040fe20000000040 */
[C---:B------:R-:W-:Y:S01]  /*1060*/  FFMA R63, R82.reuse, R30, R63 ;  /* 0x0000001e523f7223 */ /* 0x040fe2000000003f */
[----:B------:R-:W-:Y:S01]  /*1070*/  FFMA R62, R82, R31, R62 ;  /* 0x0000001f523e7223 */ /* 0x000fe2000000003e */
[----:B------:R-:W0:Y:S01]  /*1080*/  LDS R54, [R53+0x20] ;  /* 0x0000200035367984 */ /* 0x000e220000000800 */
[C---:B----4-:R-:W-:Y:S01]  /*1090*/  FFMA R61, R84.reuse, R24, R61 ;  /* 0x00000018543d7223 */ /* 0x050fe2000000003d */
[C---:B------:R-:W-:Y:S01]  /*10a0*/  FFMA R60, R84.reuse, R25, R60 ;  /* 0x00000019543c7223 */ /* 0x040fe2000000003c */
[C---:B------:R-:W-:Y:S01]  /*10b0*/  FFMA R59, R84.reuse, R26, R59 ;  /* 0x0000001a543b7223 */ /* 0x040fe2000000003b */
[----:B------:R2:W3:Y:S01]  /*10c0*/  LDS R82, [R53+0x60] ;  /* 0x0000600035527984 */ /* 0x0004e20000000800 */
[C---:B------:R-:W-:Y:S01]  /*10d0*/  FFMA R58, R84.reuse, R27, R58 ;  /* 0x0000001b543a7223 */ /* 0x040fe2000000003a */
[C---:B------:R-:W-:Y:S01]  /*10e0*/  FFMA R57, R84.reuse, R28, R57 ;  /* 0x0000001c54397223 */ /* 0x040fe20000000039 */
[C---:B------:R-:W-:Y:S01]  /*10f0*/  FFMA R56, R84.reuse, R29, R56 ;  /* 0x0000001d54387223 */ /* 0x040fe20000000038 */
[C---:B------:R-:W-:Y:S01]  /*1100*/  FFMA R51, R84.reuse, R30, R51 ;  /* 0x0000001e54337223 */ /* 0x040fe20000000033 */
[----:B------:R-:W-:Y:S01]  /*1110*/  FFMA R50, R84, R31, R50 ;  /* 0x0000001f54327223 */ /* 0x000fe20000000032 */
[C---:B-1----:R-:W-:Y:S01]  /*1120*/  FFMA R49, R86.reuse, R24, R49 ;  /* 0x0000001856317223 */ /* 0x042fe20000000031 */
[C---:B------:R-:W-:Y:S01]  /*1130*/  FFMA R48, R86.reuse, R25, R48 ;  /* 0x0000001956307223 */ /* 0x040fe20000000030 */
[C---:B------:R-:W-:Y:S01]  /*1140*/  FFMA R47, R86.reuse, R26, R47 ;  /* 0x0000001a562f7223 */ /* 0x040fe2000000002f */
[C---:B------:R-:W-:Y:S01]  /*1150*/  FFMA R46, R86.reuse, R27, R46 ;  /* 0x0000001b562e7223 */ /* 0x040fe2000000002e */
[C---:B------:R-:W-:Y:S01]  /*1160*/  FFMA R45, R86.reuse, R28, R45 ;  /* 0x0000001c562d7223 */ /* 0x040fe2000000002d */
[C---:B------:R-:W-:Y:S01]  /*1170*/  FFMA R44, R86.reuse, R29, R44 ;  /* 0x0000001d562c7223 */ /* 0x040fe2000000002c */
[C---:B------:R-:W-:Y:S01]  /*1180*/  FFMA R43, R86.reuse, R30, R43 ;  /* 0x0000001e562b7223 */ /* 0x040fe2000000002b */
[----:B------:R-:W-:Y:S01]  /*1190*/  FFMA R42, R86, R31, R42 ;  /* 0x0000001f562a7223 */ /* 0x000fe2000000002a */
[C---:B-----5:R-:W-:Y:S01]  /*11a0*/  FFMA R41, R88.reuse, R24, R41 ;  /* 0x0000001858297223 */ /* 0x060fe20000000029 */
[C---:B------:R-:W-:Y:S01]  /*11b0*/  FFMA R40, R88.reuse, R25, R40 ;  /* 0x0000001958287223 */ /* 0x040fe20000000028 */
[C---:B------:R-:W-:Y:S01]  /*11c0*/  FFMA R39, R88.reuse, R26, R39 ;  /* 0x0000001a58277223 */ /* 0x040fe20000000027 */
[C---:B------:R-:W-:Y:S01]  /*11d0*/  FFMA R38, R88.reuse, R27, R38 ;  /* 0x0000001b58267223 */ /* 0x040fe20000000026 */
[C---:B------:R-:W-:Y:S01]  /*11e0*/  FFMA R37, R88.reuse, R28, R37 ;  /* 0x0000001c58257223 */ /* 0x040fe20000000025 */
[C---:B------:R-:W-:Y:S01]  /*11f0*/  FFMA R36, R88.reuse, R29, R36 ;  /* 0x0000001d58247223 */ /* 0x040fe20000000024 */
[C---:B------:R-:W-:Y:S01]  /*1200*/  FFMA R35, R88.reuse, R30, R35 ;  /* 0x0000001e58237223 */ /* 0x040fe20000000023 */
[----:B------:R-:W-:Y:S01]  /*1210*/  FFMA R34, R88, R31, R34 ;  /* 0x0000001f58227223 */ /* 0x000fe20000000022 */
[C---:B------:R-:W-:Y:S01]  /*1220*/  FFMA R17, R90.reuse, R24, R17 ;  /* 0x000000185a117223 */ /* 0x040fe20000000011 */
[C---:B------:R-:W-:Y:S01]  /*1230*/  FFMA R16, R90.reuse, R25, R16 ;  /* 0x000000195a107223 */ /* 0x040fe20000000010 */
[C---:B------:R-:W-:Y:S01]  /*1240*/  FFMA R15, R90.reuse, R26, R15 ;  /* 0x0000001a5a0f7223 */ /* 0x040fe2000000000f */
[C---:B------:R-:W-:Y:S01]  /*1250*/  FFMA R14, R90.reuse, R27, R14 ;  /* 0x0000001b5a0e7223 */ /* 0x040fe2000000000e */
[C---:B------:R-:W-:Y:S01]  /*1260*/  FFMA R13, R90.reuse, R28, R13 ;  /* 0x0000001c5a0d7223 */ /* 0x040fe2000000000d */
[C---:B------:R-:W-:Y:S01]  /*1270*/  FFMA R12, R90.reuse, R29, R12 ;  /* 0x0000001d5a0c7223 */ /* 0x040fe2000000000c */
[C---:B------:R-:W-:Y:S01]  /*1280*/  FFMA R11, R90.reuse, R30, R11 ;  /* 0x0000001e5a0b7223 */ /* 0x040fe2000000000b */
[----:B------:R-:W-:Y:S01]  /*1290*/  FFMA R10, R90, R31, R10 ;  /* 0x0000001f5a0a7223 */ /* 0x000fe2000000000a */
[----:B--2---:R-:W-:Y:S01]  /*12a0*/  IADD3 R53, PT, PT, R53, 0x4, RZ ;  /* 0x0000000435357810 */ /* 0x004fe20007ffe0ff */
[C---:B0-----:R-:W-:Y:S01]  /*12b0*/  FFMA R33, R54.reuse, R24, R33 ;  /* 0x0000001836217223 */ /* 0x041fe20000000021 */
[C---:B------:R-:W-:Y:S01]  /*12c0*/  FFMA R32, R54.reuse, R25, R32 ;  /* 0x0000001936207223 */ /* 0x040fe20000000020 */
[C---:B------:R-:W-:Y:S01]  /*12d0*/  FFMA R23, R54.reuse, R26, R23 ;  /* 0x0000001a36177223 */ /* 0x040fe20000000017 */
[C---:B------:R-:W-:Y:S01]  /*12e0*/  FFMA R22, R54.reuse, R27, R22 ;  /* 0x0000001b36167223 */ /* 0x040fe20000000016 */
[C---:B------:R-:W-:Y:S01]  /*12f0*/  FFMA R21, R54.reuse, R28, R21 ;  /* 0x0000001c36157223 */ /* 0x040fe20000000015 */
        /* <DEDUP_REMOVED lines=11> */
[----:B------:R-:W-:Y:S06]  /*13b0*/  BRA.U UP0, `(.L_x_5) ;  /* 0xfffffff900c47547 */ /* 0x000fec000b83ffff */
[----:B------:R-:W0:Y:S01]  /*13c0*/  LDCU UR4, c[0x0][0x360] ;  /* 0x00006c00ff0477ac */ /* 0x000e220008000800 */
[----:B------:R-:W0:Y:S02]  /*13d0*/  LDCU UR5, c[0x0][0x364] ;  /* 0x00006c80ff0577ac */ /* 0x000e240008000800 */
[----:B0-----:R-:W-:-:S04]  /*13e0*/  UIMAD UR4, UR4, UR5, URZ ;  /* 0x00000005040472a4 */ /* 0x001fc8000f8e02ff */
[----:B------:R-:W-:-:S09]  /*13f0*/  UISETP.GT.U32.AND UP0, UPT, UR4, 0x400, UPT ;  /* 0x000004000400788c */ /* 0x000fd2000bf04070 */
[----:B------:R-:W-:Y:S05]  /*1400*/  BRA.U UP0, `(.L_x_6) ;  /* 0x0000000d00247547 */ /* 0x000fea000b800000 */
[----:B------:R-:W-:-:S03]  /*1410*/  UISETP.GT.U32.AND UP0, UPT, UR4, 0x100, UPT ;  /* 0x000001000400788c */ /* 0x000fc6000bf04070 */
[----:B------:R-:W-:-:S06]  /*1420*/  UMOV UR4, URZ ;  /* 0x000000ff00047c82 */ /* 0x000fcc0008000000 */
[----:B------:R-:W-:Y:S05]  /*1430*/  BRA.U UP0, `(.L_x_7) ;  /* 0x0000000500b47547 */ /* 0x000fea000b800000 */
[----:B------:R-:W0:Y:S01]  /*1440*/  S2R R83, SR_CTAID.X ;  /* 0x0000000000537919 */ /* 0x000e220000002500 */
[----:B------:R-:W-:Y:S01]  /*1450*/  LOP3.LUT R24, R80, 0xff, RZ, 0xc0, !PT ;  /* 0x000000ff50187812 */ /* 0x000fe200078ec0ff */
[----:B------:R-:W1:Y:S01]  /*1460*/  LDCU UR15, c[0x0][0x3a0] ;  /* 0x00007400ff0f77ac */ /* 0x000e620008000800 */
[----:B------:R-:W2:Y:S02]  /*1470*/  S2R R82, SR_CTAID.Y ;  /* 0x0000000000527919 */ /* 0x000ea40000002600 */
[----:B------:R-:W-:Y:S01]  /*1480*/  R2UR UR5, R24 ;  /* 0x00000000180572ca */ /* 0x000fe200000e0000 */
[----:B------:R-:W3:Y:S01]  /*1490*/  LDCU UR16, c[0x0][0x39c] ;  /* 0x00007380ff1077ac */ /* 0x000ee20008000800 */
[----:B------:R-:W-:Y:S01]  /*14a0*/  USHF.L.U32 UR12, UR9, 0x3, URZ ;  /* 0x00000003090c7899 */ /* 0x000fe200080006ff */
[----:B------:R-:W-:-:S10]  /*14b0*/  UMOV UR4, URZ ;  /* 0x000000ff00047c82 */ /* 0x000fd40008000000 */
[----:B------:R-:W-:Y:S02]  /*14c0*/  UIMAD UR13, UR5, -0x1000, UR8 ;  /* 0xfffff000050d78a4 */ /* 0x000fe4000f8e0208 */
[----:B------:R-:W-:Y:S01]  /*14d0*/  UIMAD UR5, UR5, -0x1000, UR6 ;  /* 0xfffff000050578a4 */ /* 0x000fe2000f8e0206 */
[----:B01-3--:R-:W-:-:S11]  /*14e0*/  SHF.L.U32 R83, R83, 0x7, RZ ;  /* 0x0000000753537819 */ /* 0x00bfd600000006ff */
.L_x_8:
[----:B0-----:R-:W0:Y:S01]  /*14f0*/  LDC.64 R24, c[0x0][0x380] ;  /* 0x0000e000ff187b82 */ /* 0x001e220000000a00 */
[----:B------:R-:W-:Y:S01]  /*1500*/  VIADD R90, R78, UR4 ;  /* 0x000000044e5a7c36 */ /* 0x000fe20008000000 */
[----:B------:R-:W-:-:S04]  /*1510*/  MOV R29, UR12 ;  /* 0x0000000c001d7c02 */ /* 0x000fc80008000f00 */
[--C-:B------:R-:W-:Y:S02]  /*1520*/  SHF.R.U32.HI R53, RZ, 0x3, R90.reuse ;  /* 0x00000003ff357819 */ /* 0x100fe4000001165a */
[----:B------:R-:W1:Y:S01]  /*1530*/  LDC.64 R26, c[0x0][0x388] ;  /* 0x0000e200ff1a7b82 */ /* 0x000e620000000a00 */
[--C-:B------:R-:W-:Y:S02]  /*1540*/  LOP3.LUT R29, R29, 0x7, R90.reuse, 0xf8, !PT ;  /* 0x000000071d1d7812 */ /* 0x100fe400078ef85a */
[----:B--2---:R-:W-:Y:S02]  /*1550*/  LEA R28, R82, R53, 0x7 ;  /* 0x00000035521c7211 */ /* 0x004fe400078e38ff */
[----:B------:R-:W-:-:S03]  /*1560*/  SHF.R.U32.HI R55, RZ, 0x7, R90 ;  /* 0x00000007ff377819 */ /* 0x000fc6000001165a */
[----:B------:R-:W-:Y:S01]  /*1570*/  IMAD R29, R28, UR15, R29 ;  /* 0x0000000f1c1d7c24 */ /* 0x000fe2000f8e021d */
[----:B------:R-:W-:-:S03]  /*1580*/  IADD3 R28, PT, PT, R55, UR12, RZ ;  /* 0x0000000c371c7c10 */ /* 0x000fc6000fffe0ff */
[----:B0-----:R-:W-:Y:S01]  /*1590*/  IMAD.WIDE.U32 R30, R29, 0x4, R24 ;  /* 0x000000041d1e7825 */ /* 0x001fe200078e0018 */
[----:B------:R-:W-:-:S05]  /*15a0*/  LOP3.LUT R29, R83, 0x7f, R90, 0xf8, !PT ;  /* 0x0000007f531d7812 */ /* 0x000fca00078ef85a */
[----:B------:R-:W-:Y:S01]  /*15b0*/  IMAD R29, R28, UR16, R29 ;  /* 0x000000101c1d7c24 */ /* 0x000fe2000f8e021d */
[----:B------:R0:W2:Y:S03]  /*15c0*/  LDG.E R30, desc[UR10][R30.64] ;  /* 0x0000000a1e1e7981 */ /* 0x0000a6000c1e1900 */
[----:B-1----:R-:W-:-:S06]  /*15d0*/  IMAD.WIDE.U32 R28, R29, 0x4, R26 ;  /* 0x000000041d1c7825 */ /* 0x002fcc00078e001a */
[----:B------:R1:W3:Y:S01]  /*15e0*/  LDG.E R28, desc[UR10][R28.64] ;  /* 0x0000000a1c1c7981 */ /* 0x0002e2000c1e1900 */
[----:B------:R-:W-:Y:S01]  /*15f0*/  IMAD.SHL.U32 R52, R90, 0x4, RZ ;  /* 0x000000045a347824 */ /* 0x000fe200078e00ff */
[----:B------:R-:W-:Y:S02]  /*1600*/  LEA R84, R55, UR5, 0x9 ;  /* 0x0000000537547c11 */ /* 0x000fe4000f8e48ff */
[----:B------:R-:W-:Y:S02]  /*1610*/  LEA R53, R53, UR13, 0x5 ;  /* 0x0000000d35357c11 */ /* 0x000fe4000f8e28ff */
[C---:B------:R-:W-:Y:S02]  /*1620*/  LOP3.LUT R54, R52.reuse, 0x1c, RZ, 0xc0, !PT ;  /* 0x0000001c34367812 */ /* 0x040fe400078ec0ff */
[----:B------:R-:W-:Y:S02]  /*1630*/  LOP3.LUT R85, R52, 0x1fc, RZ, 0xc0, !PT ;  /* 0x000001fc34557812 */ /* 0x000fe400078ec0ff */
[----:B------:R-:W-:-:S02]  /*1640*/  IADD3 R52, PT, PT, R90, 0x1, RZ ;  /* 0x000000015a347810 */ /* 0x000fc40007ffe0ff */
[----:B------:R-:W-:Y:S02]  /*1650*/  IADD3 R91, PT, PT, R84, R85, RZ ;  /* 0x00000055545b7210 */ /* 0x000fe40007ffe0ff */
[----:B0-----:R-:W-:Y:S02]  /*1660*/  SHF.R.U32.HI R31, RZ, 0x3, R52 ;  /* 0x00000003ff1f7819 */ /* 0x001fe40000011634 */
[----:B------:R-:W-:Y:S02]  /*1670*/  SHF.L.U32 R84, R52, 0x2, RZ ;  /* 0x0000000234547819 */ /* 0x000fe400000006ff */
[----:B------:R-:W-:Y:S02]  /*1680*/  LEA R85, R31, UR13, 0x5 ;  /* 0x0000000d1f557c11 */ /* 0x000fe4000f8e28ff */
[----:B------:R-:W-:Y:S02]  /*1690*/  LOP3.LUT R86, R84, 0x1c, RZ, 0xc0, !PT ;  /* 0x0000001c54567812 */ /* 0x000fe400078ec0ff */
[----:B------:R-:W-:Y:S01]  /*16a0*/  IADD3 R55, PT, PT, R53, R54, RZ ;  /* 0x0000003635377210 */ /* 0x000fe20007ffe0ff */
[----:B------:R-:W-:Y:S01]  /*16b0*/  IMAD.U32 R53, RZ, RZ, UR12 ;  /* 0x0000000cff357e24 */ /* 0x000fe2000f8e00ff */
[----:B------:R-:W-:Y:S01]  /*16c0*/  IADD3 R85, PT, PT, R85, R86, RZ ;  /* 0x0000005655557210 */ /* 0x000fe20007ffe0ff */
[----:B------:R-:W-:Y:S01]  /*16d0*/  VIADD R86, R90, 0x2 ;  /* 0x000000025a567836 */ /* 0x000fe20000000000 */
[----:B-1----:R-:W-:-:S02]  /*16e0*/  MOV R29, UR12 ;  /* 0x0000000c001d7c02 */ /* 0x002fc40008000f00 */
[----:B------:R-:W-:Y:S02]  /*16f0*/  LOP3.LUT R54, R53, 0x7, R52, 0xf8, !PT ;  /* 0x0000000735367812 */ /* 0x000fe400078ef834 */
[----:B------:R-:W-:Y:S02]  /*1700*/  SHF.R.U32.HI R89, RZ, 0x3, R86 ;  /* 0x00000003ff597819 */ /* 0x000fe40000011656 */
[----:B------:R-:W-:Y:S02]  /*1710*/  SHF.R.U32.HI R87, RZ, 0x7, R52 ;  /* 0x00000007ff577819 */ /* 0x000fe40000011634 */
[----:B------:R-:W-:Y:S02]  /*1720*/  LEA R53, R82, R31, 0x7 ;  /* 0x0000001f52357211 */ /* 0x000fe400078e38ff */
[----:B------:R-:W-:Y:S02]  /*1730*/  SHF.R.U32.HI R88, RZ, 0x7, R86 ;  /* 0x00000007ff587819 */ /* 0x000fe40000011656 */
[----:B------:R-:W-:Y:S01]  /*1740*/  LOP3.LUT R52, R83, 0x7f, R52, 0xf8, !PT ;  /* 0x0000007f53347812 */ /* 0x000fe200078ef834 */
[----:B------:R-:W-:Y:S01]  /*1750*/  IMAD R53, R53, UR15, R54 ;  /* 0x0000000f35357c24 */ /* 0x000fe2000f8e0236 */
[----:B------:R-:W-:-:S02]  /*1760*/  IADD3 R31, PT, PT, R87, UR12, RZ ;  /* 0x0000000c571f7c10 */ /* 0x000fc4000fffe0ff */
[----:B------:R-:W-:-:S03]  /*1770*/  IADD3 R90, PT, PT, R90, 0x3, RZ ;  /* 0x000000035a5a7810 */ /* 0x000fc60007ffe0ff */
[----:B------:R-:W-:Y:S02]  /*1780*/  IMAD R31, R31, UR16, R52 ;  /* 0x000000101f1f7c24 */ /* 0x000fe4000f8e0234 */
[----:B------:R-:W-:Y:S01]  /*1790*/  IMAD.WIDE.U32 R52, R53, 0x4, R24 ;  /* 0x0000000435347825 */ /* 0x000fe200078e0018 */
[----:B------:R-:W-:-:S04]  /*17a0*/  MOV R93, UR12 ;  /* 0x0000000c005d7c02 */ /* 0x000fc80008000f00 */
[----:B------:R-:W-:Y:S01]  /*17b0*/  LOP3.LUT R92, R93, 0x7, R90, 0xf8, !PT ;  /* 0x000000075d5c7812 */ /* 0x000fe200078ef85a */
[----:B------:R0:W4:Y:S04]  /*17c0*/  LDG.E R52, desc[UR10][R52.64] ;  /* 0x0000000a34347981 */ /* 0x000128000c1e1900 */
[----:B--2---:R1:W-:Y:S04]  /*17d0*/  STS [R55+0x1000], R30 ;  /* 0x0010001e37007388 */ /* 0x0043e80000000800 */
[----:B---3--:R2:W-:Y:S01]  /*17e0*/  STS [R91+0x1000], R28 ;  /* 0x0010001c5b007388 */ /* 0x0085e20000000800 */
[----:B-1----:R-:W-:Y:S01]  /*17f0*/  LOP3.LUT R30, R29, 0x7, R86, 0xf8, !PT ;  /* 0x000000071d1e7812 */ /* 0x002fe200078ef856 */
[----:B------:R-:W-:Y:S01]  /*1800*/  VIADD R55, R88, UR12 ;  /* 0x0000000c58377c36 */ /* 0x000fe20008000000 */
[----:B------:R-:W-:-:S05]  /*1810*/  LEA R29, R82, R89, 0x7 ;  /* 0x00000059521d7211 */ /* 0x000fca00078e38ff */
[----:B------:R-:W-:Y:S01]  /*1820*/  IMAD R29, R29, UR15, R30 ;  /* 0x0000000f1d1d7c24 */ /* 0x000fe2000f8e021e */
[----:B--2---:R-:W-:Y:S02]  /*1830*/  LOP3.LUT R28, R83, 0x7f, R86, 0xf8, !PT ;  /* 0x0000007f531c7812 */ /* 0x004fe400078ef856 */
[----:B------:R-:W-:-:S03]  /*1840*/  SHF.R.U32.HI R91, RZ, 0x3, R90 ;  /* 0x00000003ff5b7819 */ /* 0x000fc6000001165a */
[----:B------:R-:W-:Y:S02]  /*1850*/  IMAD R55, R55, UR16, R28 ;  /* 0x0000001037377c24 */ /* 0x000fe4000f8e021c */
[----:B------:R-:W-:Y:S01]  /*1860*/  IMAD.WIDE.U32 R28, R29, 0x4, R24 ;  /* 0x000000041d1c7825 */ /* 0x000fe200078e0018 */
[----:B0-----:R-:W-:-:S03]  /*1870*/  LEA R53, R82, R91, 0x7 ;  /* 0x0000005b52357211 */ /* 0x001fc600078e38ff */
[----:B------:R-:W-:Y:S02]  /*1880*/  IMAD.WIDE.U32 R30, R31, 0x4, R26 ;  /* 0x000000041f1e7825 */ /* 0x000fe400078e001a */
[----:B------:R0:W2:Y:S02]  /*1890*/  LDG.E R28, desc[UR10][R28.64] ;  /* 0x0000000a1c1c7981 */ /* 0x0000a4000c1e1900 */
[----:B------:R-:W-:Y:S01]  /*18a0*/  IMAD R53, R53, UR15, R92 ;  /* 0x0000000f35357c24 */ /* 0x000fe2000f8e025c */
[--C-:B------:R-:W-:Y:S01]  /*18b0*/  LOP3.LUT R92, R83, 0x7f, R90.reuse, 0xf8, !PT ;  /* 0x0000007f535c7812 */ /* 0x100fe200078ef85a */
[----:B------:R1:W3:Y:S01]  /*18c0*/  LDG.E R30, desc[UR10][R30.64] ;  /* 0x0000000a1e1e7981 */ /* 0x0002e2000c1e1900 */
[----:B0-----:R-:W-:-:S05]  /*18d0*/  SHF.R.U32.HI R29, RZ, 0x7, R90 ;  /* 0x00000007ff1d7819 */ /* 0x001fca000001165a */
[----:B-1----:R-:W-:Y:S02]  /*18e0*/  VIADD R31, R29, UR12 ;  /* 0x0000000c1d1f7c36 */ /* 0x002fe40008000000 */
[----:B------:R-:W-:-:S04]  /*18f0*/  IMAD.WIDE.U32 R54, R55, 0x4, R26 ;  /* 0x0000000437367825 */ /* 0x000fc800078e001a */
[----:B------:R-:W-:Y:S02]  /*1900*/  IMAD R31, R31, UR16, R92 ;  /* 0x000000101f1f7c24 */ /* 0x000fe4000f8e025c */
[----:B------:R-:W-:Y:S01]  /*1910*/  IMAD.WIDE.U32 R24, R53, 0x4, R24 ;  /* 0x0000000435187825 */ /* 0x000fe200078e0018 */
[----:B------:R-:W5:Y:S03]  /*1920*/  LDG.E R54, desc[UR10][R54.64] ;  /* 0x0000000a36367981 */ /* 0x000f66000c1e1900 */
[----:B------:R-:W-:Y:S02]  /*1930*/  IMAD.WIDE.U32 R26, R31, 0x4, R26 ;  /* 0x000000041f1a7825 */ /* 0x000fe400078e001a */
[----:B------:R0:W5:Y:S04]  /*1940*/  LDG.E R24, desc[UR10][R24.64] ;  /* 0x0000000a18187981 */ /* 0x000168000c1e1900 */
[----:B------:R-:W5:Y:S01]  /*1950*/  LDG.E R26, desc[UR10][R26.64] ;  /* 0x0000000a1a1a7981 */ /* 0x000f62000c1e1900 */
[----:B------:R-:W-:-:S02]  /*1960*/  LOP3.LUT R84, R84, 0x1fc, RZ, 0xc0, !PT ;  /* 0x000001fc54547812 */ /* 0x000fc400078ec0ff */
[----:B------:R-:W-:Y:S02]  /*1970*/  LEA R31, R87, UR5, 0x9 ;  /* 0x00000005571f7c11 */ /* 0x000fe4000f8e48ff */
[----:B------:R-:W-:Y:S02]  /*1980*/  SHF.L.U32 R86, R86, 0x2, RZ ;  /* 0x0000000256567819 */ /* 0x000fe400000006ff */
[----:B------:R-:W-:Y:S02]  /*1990*/  IADD3 R31, PT, PT, R31, R84, RZ ;  /* 0x000000541f1f7210 */ /* 0x000fe40007ffe0ff */
[----:B------:R-:W-:Y:S02]  /*19a0*/  LEA R89, R89, UR13, 0x5 ;  /* 0x0000000d59597c11 */ /* 0x000fe4000f8e28ff */
[----:B------:R-:W-:Y:S02]  /*19b0*/  LOP3.LUT R84, R86, 0x1c, RZ, 0xc0, !PT ;  /* 0x0000001c56547812 */ /* 0x000fe400078ec0ff */
[----:B------:R-:W-:-:S02]  /*19c0*/  SHF.L.U32 R90, R90, 0x2, RZ ;  /* 0x000000025a5a7819 */ /* 0x000fc400000006ff */
[----:B0-----:R-:W-:Y:S02]  /*19d0*/  LOP3.LUT R25, R86, 0x1fc, RZ, 0xc0, !PT ;  /* 0x000001fc56197812 */ /* 0x001fe400078ec0ff */
[----:B------:R-:W-:Y:S02]  /*19e0*/  LEA R88, R88, UR5, 0x9 ;  /* 0x0000000558587c11 */ /* 0x000fe4000f8e48ff */
[----:B------:R-:W-:Y:S02]  /*19f0*/  IADD3 R89, PT, PT, R89, R84, RZ ;  /* 0x0000005459597210 */ /* 0x000fe40007ffe0ff */
[----:B------:R-:W-:Y:S02]  /*1a00*/  LEA R91, R91, UR13, 0x5 ;  /* 0x0000000d5b5b7c11 */ /* 0x000fe4000f8e28ff */
[C---:B------:R-:W-:Y:S02]  /*1a10*/  LOP3.LUT R84, R90.reuse, 0x1c, RZ, 0xc0, !PT ;  /* 0x0000001c5a547812 */ /* 0x040fe400078ec0ff */
[----:B------:R-:W-:-:S02]  /*1a20*/  LOP3.LUT R90, R90, 0x1fc, RZ, 0xc0, !PT ;  /* 0x000001fc5a5a7812 */ /* 0x000fc400078ec0ff */
[----:B------:R-:W-:Y:S01]  /*1a30*/  LEA R29, R29, UR5, 0x9 ;  /* 0x000000051d1d7c11 */ /* 0x000fe2000f8e48ff */
[----:B------:R-:W-:Y:S01]  /*1a40*/  IMAD.IADD R25, R88, 0x1, R25 ;  /* 0x0000000158197824 */ /* 0x000fe200078e0219 */
[----:B------:R-:W-:Y:S01]  /*1a50*/  IADD3 R91, PT, PT, R91, R84, RZ ;  /* 0x000000545b5b7210 */ /* 0x000fe20007ffe0ff */
[----:B----4-:R0:W-:Y:S01]  /*1a60*/  STS [R85+0x1000], R52 ;  /* 0x0010003455007388 */ /* 0x0101e20000000800 */
[----:B------:R-:W-:Y:S01]  /*1a70*/  IADD3 R29, PT, PT, R29, R90, RZ ;  /* 0x0000005a1d1d7210 */ /* 0x000fe20007ffe0ff */
[----:B------:R-:W-:-:S04]  /*1a80*/  UIADD3 UR4, UPT, UPT, UR4, 0x4, URZ ;  /* 0x0000000404047890 */ /* 0x000fc8000fffe0ff */
[----:B------:R-:W-:Y:S01]  /*1a90*/  UISETP.NE.AND UP0, UPT, UR4, UR7, UPT ;  /* 0x000000070400728c */ /* 0x000fe2000bf05270 */
[----:B---3--:R0:W-:Y:S04]  /*1aa0*/  STS [R31+0x1000], R30 ;  /* 0x0010001e1f007388 */ /* 0x0081e80000000800 */
[----:B--2---:R0:W-:Y:S04]  /*1ab0*/  STS [R89+0x1000], R28 ;  /* 0x0010001c59007388 */ /* 0x0041e80000000800 */
[----:B-----5:R0:W-:Y:S04]  /*1ac0*/  STS [R25+0x1000], R54 ;  /* 0x0010003619007388 */ /* 0x0201e80000000800 */
[----:B------:R0:W-:Y:S04]  /*1ad0*/  STS [R91+0x1000], R24 ;  /* 0x001000185b007388 */ /* 0x0001e80000000800 */
[----:B------:R0:W-:Y:S01]  /*1ae0*/  STS [R29+0x1000], R26 ;  /* 0x0010001a1d007388 */ /* 0x0001e20000000800 */
[----:B------:R-:W-:Y:S05]  /*1af0*/  BRA.U UP0, `(.L_x_8) ;  /* 0xfffffff9007c7547 */ /* 0x000fea000b83ffff */
[----:B------:R-:W-:-:S05]  /*1b00*/  UMOV UR4, UR7 ;  /* 0x0000000700047c82 */ /* 0x000fca0008000000 */
.L_x_7:
[----:B------:R-:W-:-:S09]  /*1b10*/  UISETP.NE.AND UP0, UPT, UR14, URZ, UPT ;  /* 0x000000ff0e00728c */ /* 0x000fd2000bf05270 */
[----:B------:R-:W-:Y:S05]  /*1b20*/  BRA.U !UP0, `(.L_x_6) ;  /* 0x00000005085c7547 */ /* 0x000fea000b800000 */
[----:B------:R-:W1:Y:S01]  /*1b30*/  S2R R53, SR_CTAID.Y ;  /* 0x0000000000357919 */ /* 0x000e620000002600 */
[----:B0-----:R-:W0:Y:S01]  /*1b40*/  LDC.64 R26, c[0x0][0x380] ;  /* 0x0000e000ff1a7b82 */ /* 0x001e220000000a00 */
[----:B------:R-:W2:Y:S01]  /*1b50*/  LDCU UR12, c[0x0][0x3a0] ;  /* 0x00007400ff0c77ac */ /* 0x000ea20008000800 */
[----:B------:R-:W-:Y:S01]  /*1b60*/  VIADD R54, R78, UR4 ;  /* 0x000000044e367c36 */ /* 0x000fe20008000000 */
[----:B------:R-:W3:Y:S01]  /*1b70*/  S2R R52, SR_CTAID.X ;  /* 0x0000000000347919 */ /* 0x000ee20000002500 */
[----:B------:R-:W4:Y:S03]  /*1b80*/  LDCU UR13, c[0x0][0x39c] ;  /* 0x00007380ff0d77ac */ /* 0x000f260008000800 */
[----:B------:R-:W-:Y:S01]  /*1b90*/  SHF.R.U32.HI R82, RZ, 0x3, R54 ;  /* 0x00000003ff527819 */ /* 0x000fe20000011636 */
[----:B------:R-:W5:Y:S01]  /*1ba0*/  LDC.64 R24, c[0x0][0x388] ;  /* 0x0000e200ff187b82 */ /* 0x000f620000000a00 */
[----:B------:R-:W-:Y:S01]  /*1bb0*/  USHF.L.U32 UR5, UR9, 0x3, URZ ;  /* 0x0000000309057899 */ /* 0x000fe200080006ff */
[----:B------:R-:W-:-:S02]  /*1bc0*/  LOP3.LUT R31, R54, 0x7f, RZ, 0xc0, !PT ;  /* 0x0000007f361f7812 */ /* 0x000fc400078ec0ff */
[----:B------:R-:W-:-:S03]  /*1bd0*/  SHF.R.U32.HI R55, RZ, 0x7, R54 ;  /* 0x00000007ff377819 */ /* 0x000fc60000011636 */
[----:B------:R-:W-:Y:S02]  /*1be0*/  MOV R29, UR5 ;  /* 0x00000005001d7c02 */ /* 0x000fe40008000f00 */
[----:B------:R-:W-:Y:S02]  /*1bf0*/  VIADD R30, R55, UR5 ;  /* 0x00000005371e7c36 */ /* 0x000fe40008000000 */
[----:B------:R-:W-:Y:S02]  /*1c00*/  LOP3.LUT R29, R29, 0x7, R54, 0xf8, !PT ;  /* 0x000000071d1d7812 */ /* 0x000fe400078ef836 */
[----:B-1----:R-:W-:Y:S02]  /*1c10*/  LEA R28, R53, R82, 0x7 ;  /* 0x00000052351c7211 */ /* 0x002fe400078e38ff */
[----:B---3--:R-:W-:-:S03]  /*1c20*/  LEA R31, R52, R31, 0x7 ;  /* 0x0000001f341f7211 */ /* 0x008fc600078e38ff */
[----:B--2---:R-:W-:Y:S02]  /*1c30*/  IMAD R29, R28, UR12, R29 ;  /* 0x0000000c1c1d7c24 */ /* 0x004fe4000f8e021d */
[----:B----4-:R-:W-:Y:S02]  /*1c40*/  IMAD R83, R30, UR13, R31 ;  /* 0x0000000d1e537c24 */ /* 0x010fe4000f8e021f */
[----:B0-----:R-:W-:-:S04]  /*1c50*/  IMAD.WIDE.U32 R30, R29, 0x4, R26 ;  /* 0x000000041d1e7825 */ /* 0x001fc800078e001a */
[----:B-----5:R-:W-:Y:S02]  /*1c60*/  IMAD.WIDE.U32 R28, R83, 0x4, R24 ;  /* 0x00000004531c7825 */ /* 0x020fe400078e0018 */
[----:B------:R-:W2:Y:S04]  /*1c70*/  LDG.E R30, desc[UR10][R30.64] ;  /* 0x0000000a1e1e7981 */ /* 0x000ea8000c1e1900 */
[----:B------:R-:W3:Y:S01]  /*1c80*/  LDG.E R28, desc[UR10][R28.64] ;  /* 0x0000000a1c1c7981 */ /* 0x000ee2000c1e1900 */
[----:B------:R-:W-:Y:S01]  /*1c90*/  LOP3.LUT R83, R80, 0xff, RZ, 0xc0, !PT ;  /* 0x000000ff50537812 */ /* 0x000fe200078ec0ff */
[----:B------:R-:W-:-:S03]  /*1ca0*/  UISETP.NE.AND UP0, UPT, UR14, 0x1, UPT ;  /* 0x000000010e00788c */ /* 0x000fc6000bf05270 */
[----:B------:R-:W-:Y:S02]  /*1cb0*/  R2UR UR4, R83 ;  /* 0x00000000530472ca */ /* 0x000fe400000e0000 */
[----:B------:R-:W-:-:S04]  /*1cc0*/  SHF.L.U32 R83, R54, 0x2, RZ ;  /* 0x0000000236537819 */ /* 0x000fc800000006ff */
[C---:B------:R-:W-:Y:S02]  /*1cd0*/  LOP3.LUT R85, R83.reuse, 0x1c, RZ, 0xc0, !PT ;  /* 0x0000001c53557812 */ /* 0x040fe400078ec0ff */
[----:B------:R-:W-:-:S05]  /*1ce0*/  LOP3.LUT R84, R83, 0x1fc, RZ, 0xc0, !PT ;  /* 0x000001fc53547812 */ /* 0x000fca00078ec0ff */
[----:B------:R-:W-:Y:S02]  /*1cf0*/  UIMAD UR8, UR4, -0x1000, UR8 ;  /* 0xfffff000040878a4 */ /* 0x000fe4000f8e0208 */
[----:B------:R-:W-:-:S04]  /*1d00*/  UIMAD UR4, UR4, -0x1000, UR6 ;  /* 0xfffff000040478a4 */ /* 0x000fc8000f8e0206 */
[----:B------:R-:W-:Y:S02]  /*1d10*/  LEA R82, R82, UR8, 0x5 ;  /* 0x0000000852527c11 */ /* 0x000fe4000f8e28ff */
[----:B------:R-:W-:Y:S02]  /*1d20*/  LEA R55, R55, UR4, 0x9 ;  /* 0x0000000437377c11 */ /* 0x000fe4000f8e48ff */
[----:B------:R-:W-:Y:S02]  /*1d30*/  IADD3 R85, PT, PT, R82, R85, RZ ;  /* 0x0000005552557210 */ /* 0x000fe40007ffe0ff */
[----:B------:R-:W-:-:S03]  /*1d40*/  IADD3 R55, PT, PT, R55, R84, RZ ;  /* 0x0000005437377210 */ /* 0x000fc60007ffe0ff */
[----:B--2---:R1:W-:Y:S04]  /*1d50*/  STS [R85+0x1000], R30 ;  /* 0x0010001e55007388 */ /* 0x0043e80000000800 */
[----:B---3--:R1:W-:Y:S01]  /*1d60*/  STS [R55+0x1000], R28 ;  /* 0x0010001c37007388 */ /* 0x0083e20000000800 */
[----:B------:R-:W-:Y:S05]  /*1d70*/  BRA.U !UP0, `(.L_x_6) ;  /* 0x0000000108c87547 */ /* 0x000fea000b800000 */
[----:B------:R-:W-:Y:S01]  /*1d80*/  VIADD R83, R54, 0x1 ;  /* 0x0000000136537836 */ /* 0x000fe20000000000 */
[----:B-1----:R-:W-:-:S04]  /*1d90*/  MOV R28, UR5 ;  /* 0x00000005001c7c02 */ /* 0x002fc80008000f00 */
[--C-:B------:R-:W-:Y:S02]  /*1da0*/  SHF.R.U32.HI R82, RZ, 0x3, R83.reuse ;  /* 0x00000003ff527819 */ /* 0x100fe40000011653 */
[----:B------:R-:W-:Y:S02]  /*1db0*/  LOP3.LUT R31, R83, 0x7f, RZ, 0xc0, !PT ;  /* 0x0000007f531f7812 */ /* 0x000fe400078ec0ff */
[--C-:B------:R-:W-:Y:S02]  /*1dc0*/  SHF.R.U32.HI R55, RZ, 0x7, R83.reuse ;  /* 0x00000007ff377819 */ /* 0x100fe40000011653 */
[----:B------:R-:W-:Y:S02]  /*1dd0*/  LOP3.LUT R29, R28, 0x7, R83, 0xf8, !PT ;  /* 0x000000071c1d7812 */ /* 0x000fe400078ef853 */
[----:B------:R-:W-:Y:S01]  /*1de0*/  LEA R28, R53, R82, 0x7 ;  /* 0x00000052351c7211 */ /* 0x000fe200078e38ff */
[----:B------:R-:W-:Y:S01]  /*1df0*/  VIADD R30, R55, UR5 ;  /* 0x00000005371e7c36 */ /* 0x000fe20008000000 */
[----:B------:R-:W-:-:S03]  /*1e00*/  LEA R31, R52, R31, 0x7 ;  /* 0x0000001f341f7211 */ /* 0x000fc600078e38ff */
[----:B------:R-:W-:Y:S02]  /*1e10*/  IMAD R29, R28, UR12, R29 ;  /* 0x0000000c1c1d7c24 */ /* 0x000fe4000f8e021d */
[----:B------:R-:W-:Y:S02]  /*1e20*/  IMAD R85, R30, UR13, R31 ;  /* 0x0000000d1e557c24 */ /* 0x000fe4000f8e021f */
[----:B------:R-:W-:-:S04]  /*1e30*/  IMAD.WIDE.U32 R30, R29, 0x4, R26 ;  /* 0x000000041d1e7825 */ /* 0x000fc800078e001a */
[----:B------:R-:W-:Y:S02]  /*1e40*/  IMAD.WIDE.U32 R28, R85, 0x4, R24 ;  /* 0x00000004551c7825 */ /* 0x000fe400078e0018 */
[----:B------:R-:W2:Y:S04]  /*1e50*/  LDG.E R30, desc[UR10][R30.64] ;  /* 0x0000000a1e1e7981 */ /* 0x000ea8000c1e1900 */
[----:B------:R-:W3:Y:S01]  /*1e60*/  LDG.E R28, desc[UR10][R28.64] ;  /* 0x0000000a1c1c7981 */ /* 0x000ee2000c1e1900 */
[----:B------:R-:W-:Y:S01]  /*1e70*/  SHF.L.U32 R83, R83, 0x2, RZ ;  /* 0x0000000253537819 */ /* 0x000fe200000006ff */
[----:B------:R-:W-:Y:S01]  /*1e80*/  UISETP.NE.AND UP0, UPT, UR14, 0x2, UPT ;  /* 0x000000020e00788c */ /* 0x000fe2000bf05270 */
[----:B------:R-:W-:Y:S02]  /*1e90*/  LEA R82, R82, UR8, 0x5 ;  /* 0x0000000852527c11 */ /* 0x000fe4000f8e28ff */
[----:B------:R-:W-:-:S02]  /*1ea0*/  LOP3.LUT R85, R83, 0x1c, RZ, 0xc0, !PT ;  /* 0x0000001c53557812 */ /* 0x000fc400078ec0ff */
[----:B------:R-:W-:Y:S02]  /*1eb0*/  LOP3.LUT R84, R83, 0x1fc, RZ, 0xc0, !PT ;  /* 0x000001fc53547812 */ /* 0x000fe400078ec0ff */
[----:B------:R-:W-:Y:S02]  /*1ec0*/  LEA R55, R55, UR4, 0x9 ;  /* 0x0000000437377c11 */ /* 0x000fe4000f8e48ff */
[----:B------:R-:W-:Y:S02]  /*1ed0*/  IADD3 R85, PT, PT, R82, R85, RZ ;  /* 0x0000005552557210 */ /* 0x000fe40007ffe0ff */
[----:B------:R-:W-:-:S03]  /*1ee0*/  IADD3 R55, PT, PT, R55, R84, RZ ;  /* 0x0000005437377210 */ /* 0x000fc60007ffe0ff */
[----:B--2---:R2:W-:Y:S04]  /*1ef0*/  STS [R85+0x1000], R30 ;  /* 0x0010001e55007388 */ /* 0x0045e80000000800 */
[----:B---3--:R2:W-:Y:S01]  /*1f00*/  STS [R55+0x1000], R28 ;  /* 0x0010001c37007388 */ /* 0x0085e20000000800 */
[----:B------:R-:W-:Y:S05]  /*1f10*/  BRA.U !UP0, `(.L_x_6) ;  /* 0x0000000108607547 */ /* 0x000fea000b800000 */
[----:B------:R-:W-:Y:S01]  /*1f20*/  VIADD R54, R54, 0x2 ;  /* 0x0000000236367836 */ /* 0x000fe20000000000 */
[----:B------:R-:W-:-:S04]  /*1f30*/  MOV R31, UR5 ;  /* 0x00000005001f7c02 */ /* 0x000fc80008000f00 */
[----:B------:R-:W-:Y:S02]  /*1f40*/  LOP3.LUT R29, R54, 0x7f, RZ, 0xc0, !PT ;  /* 0x0000007f361d7812 */ /* 0x000fe400078ec0ff */
[--C-:B--2---:R-:W-:Y:S02]  /*1f50*/  SHF.R.U32.HI R30, RZ, 0x3, R54.reuse ;  /* 0x00000003ff1e7819 */ /* 0x104fe40000011636 */
[--C-:B------:R-:W-:Y:S02]  /*1f60*/  SHF.R.U32.HI R28, RZ, 0x7, R54.reuse ;  /* 0x00000007ff1c7819 */ /* 0x100fe40000011636 */
[----:B------:R-:W-:Y:S02]  /*1f70*/  LEA R82, R52, R29, 0x7 ;  /* 0x0000001d34527211 */ /* 0x000fe400078e38ff */
[----:B------:R-:W-:Y:S01]  /*1f80*/  LOP3.LUT R52, R31, 0x7, R54, 0xf8, !PT ;  /* 0x000000071f347812 */ /* 0x000fe200078ef836 */
        /* <DEDUP_REMOVED lines=8> */
[----:B------:R-:W-:Y:S02]  /*2010*/  SHF.L.U32 R54, R54, 0x2, RZ ;  /* 0x0000000236367819 */ /* 0x000fe400000006ff */
[----:B------:R-:W-:Y:S02]  /*2020*/  LEA R30, R30, UR8, 0x5 ;  /* 0x000000081e1e7c11 */ /* 0x000fe4000f8e28ff */
[----:B------:R-:W-:-:S02]  /*2030*/  LOP3.LUT R29, R54, 0x1c, RZ, 0xc0, !PT ;  /* 0x0000001c361d7812 */ /* 0x000fc400078ec0ff */
[----:B------:R-:W-:Y:S02]  /*2040*/  LOP3.LUT R31, R54, 0x1fc, RZ, 0xc0, !PT ;  /* 0x000001fc361f7812 */ /* 0x000fe400078ec0ff */
[----:B------:R-:W-:Y:S02]  /*2050*/  LEA R28, R28, UR4, 0x9 ;  /* 0x000000041c1c7c11 */ /* 0x000fe4000f8e48ff */
[----:B------:R-:W-:Y:S02]  /*2060*/  IADD3 R29, PT, PT, R30, R29, RZ ;  /* 0x0000001d1e1d7210 */ /* 0x000fe40007ffe0ff */
[----:B------:R-:W-:-:S03]  /*2070*/  IADD3 R31, PT, PT, R28, R31, RZ ;  /* 0x0000001f1c1f7210 */ /* 0x000fc60007ffe0ff */
[----:B---3--:R3:W-:Y:S04]  /*2080*/  STS [R29+0x1000], R26 ;  /* 0x0010001a1d007388 */ /* 0x0087e80000000800 */
[----:B--2---:R3:W-:Y:S02]  /*2090*/  STS [R31+0x1000], R24 ;  /* 0x001000181f007388 */ /* 0x0047e40000000800 */
.L_x_6:
[----:B------:R-:W4:Y:S01]  /*20a0*/  LDCU UR4, c[0x0][0x3a0] ;  /* 0x00007400ff0477ac */ /* 0x000f220008000800 */
[----:B------:R-:W-:Y:S01]  /*20b0*/  LOP3.LUT R80, R80, 0x1, RZ, 0x3c, !PT ;  /* 0x0000000150507812 */ /* 0x000fe200078e3cff */
[----:B------:R-:W-:Y:S02]  /*20c0*/  UIADD3 UR9, UPT, UPT, UR9, 0x1, URZ ;  /* 0x0000000109097890 */ /* 0x000fe4000fffe0ff */
[----:B----4-:R-:W-:-:S04]  /*20d0*/  USHF.R.U32.HI UR4, URZ, 0x3, UR4 ;  /* 0x00000003ff047899 */ /* 0x010fc80008011604 */
[----:B------:R-:W-:Y:S01]  /*20e0*/  UISETP.NE.AND UP0, UPT, UR9, UR4, UPT ;  /* 0x000000040900728c */ /* 0x000fe2000bf05270 */
[----:B------:R-:W-:Y:S08]  /*20f0*/  BAR.SYNC.DEFER_BLOCKING 0x0 ;  /* 0x0000000000007b1d */ /* 0x000ff00000010000 */
[----:B------:R-:W-:Y:S05]  /*2100*/  BRA.U UP0, `(.L_x_9) ;  /* 0xffffffed00347547 */ /* 0x000fea000b83ffff */
[----:B------:R-:W-:-:S04]  /*2110*/  LOP3.LUT R81, R81, 0xff, RZ, 0xc0, !PT ;  /* 0x000000ff51517812 */ /* 0x000fc800078ec0ff */
[----:B0-----:R-:W-:-:S07]  /*2120*/  IADD3 R25, PT, PT, -R81, 0x1, RZ ;  /* 0x0000000151197810 */ /* 0x001fce0007ffe1ff */
.L_x_4:
[----:B------:R-:W0:Y:S01]  /*2130*/  S2R R27, SR_CgaCtaId ;  /* 0x00000000001b7919 */ /* 0x000e220000008800 */
[----:B---3--:R-:W-:Y:S01]  /*2140*/  MOV R24, 0x400 ;  /* 0x0000040000187802 */ /* 0x008fe20000000f00 */
[----:B------:R-:W-:Y:S01]  /*2150*/  UMOV UR4, 0x10 ;  /* 0x0000001000047882 */ /* 0x000fe20000000000 */
[----:B------:R-:W-:Y:S01]  /*2160*/  SHF.L.U32 R25, R25, 0xc, RZ ;  /* 0x0000000c19197819 */ /* 0x000fe200000006ff */
[----:B------:R-:W3:Y:S02]  /*2170*/  S2R R52, SR_TID.X ;  /* 0x0000000000347919 */ /* 0x000ee40000002100 */
[----:B------:R-:W-:Y:S01]  /*2180*/  VIADD R26, R24, 0x2000 ;  /* 0x00002000181a7836 */ /* 0x000fe20000000000 */
[C---:B0-----:R-:W-:Y:S02]  /*2190*/  LEA R53, R27.reuse, R24, 0x18 ;  /* 0x000000181b357211 */ /* 0x041fe400078ec0ff */
[----:B------:R-:W-:Y:S02]  /*21a0*/  LEA R24, R0, R25, 0x8 ;  /* 0x0000001900187211 */ /* 0x000fe400078e40ff */
[----:B------:R-:W-:-:S02]  /*21b0*/  LEA R26, R27, R26, 0x18 ;  /* 0x0000001a1b1a7211 */ /* 0x000fc400078ec0ff */
[----:B---3--:R-:W-:Y:S02]  /*21c0*/  LEA R25, R52, R25, 0x5 ;  /* 0x0000001934197211 */ /* 0x008fe400078e28ff */
[----:B------:R-:W-:-:S03]  /*21d0*/  IADD3 R53, PT, PT, R24, 0x80, R53 ;  /* 0x0000008018357810 */ /* 0x000fc60007ffe035 */
[----:B-12---:R-:W-:-:S07]  /*21e0*/  IMAD.IADD R55, R26, 0x1, R25 ;  /* 0x000000011a377824 */ /* 0x006fce00078e0219 */
.L_x_10:
[----:B------:R-:W-:Y:S04]  /*21f0*/  LDS R54, [R53+-0x80] ;  /* 0xffff800035367984 */ /* 0x000fe80000000800 */
[----:B------:R-:W0:Y:S04]  /*2200*/  LDS.128 R24, [R55+UR4+-0x10] ;  /* 0xfffff00437187984 */ /* 0x000e280008000c00 */
[----:B------:R-:W1:Y:S01]  /*2210*/  LDS.128 R28, [R55+UR4] ;  /* 0x00000004371c7984 */ /* 0x000e620008000c00 */
[----:B------:R-:W-:-:S03]  /*2220*/  UIADD3 UR4, UPT, UPT, UR4, 0x200, URZ ;  /* 0x0000020004047890 */ /* 0x000fc6000fffe0ff */
[----:B------:R-:W2:Y:S01]  /*2230*/  LDS R78, [R53+-0x60] ;  /* 0xffffa000354e7984 */ /* 0x000ea20000000800 */
[----:B------:R-:W-:-:S03]  /*2240*/  UISETP.NE.AND UP0, UPT, UR4, 0x1010, UPT ;  /* 0x000010100400788c */ /* 0x000fc6000bf05270 */
[----:B------:R-:W3:Y:S04]  /*2250*/  LDS R80, [R53+-0x40] ;  /* 0xffffc00035507984 */ /* 0x000ee80000000800 */
[----:B------:R-:W4:Y:S04]  /*2260*/  LDS R82, [R53+-0x20] ;  /* 0xffffe00035527984 */ /* 0x000f280000000800 */
[----:B------:R-:W5:Y:S04]  /*2270*/  LDS R84, [R53] ;  /* 0x0000000035547984 */ /* 0x000f680000000800 */
[----:B------:R-:W5:Y:S01]  /*2280*/  LDS R86, [R53+0x20] ;  /* 0x0000200035567984 */ /* 0x000f620000000800 */
[C---:B0-----:R-:W-:Y:S01]  /*2290*/  FFMA R77, R54.reuse, R24, R77 ;  /* 0x00000018364d7223 */ /* 0x041fe2000000004d */
[C---:B------:R-:W-:Y:S01]  /*22a0*/  FFMA R76, R54.reuse, R25, R76 ;  /* 0x00000019364c7223 */ /* 0x040fe2000000004c */
[C---:B------:R-:W-:Y:S01]  /*22b0*/  FFMA R75, R54.reuse, R26, R75 ;  /* 0x0000001a364b7223 */ /* 0x040fe2000000004b */
[C---:B------:R-:W-:Y:S01]  /*22c0*/  FFMA R74, R54.reuse, R27, R74 ;  /* 0x0000001b364a7223 */ /* 0x040fe2000000004a */
[C---:B-1----:R-:W-:Y:S01]  /*22d0*/  FFMA R73, R54.reuse, R28, R73 ;  /* 0x0000001c36497223 */ /* 0x042fe20000000049 */
[C---:B------:R-:W-:Y:S01]  /*22e0*/  FFMA R72, R54.reuse, R29, R72 ;  /* 0x0000001d36487223 */ /* 0x040fe20000000048 */
[C---:B------:R-:W-:Y:S01]  /*22f0*/  FFMA R71, R54.reuse, R30, R71 ;  /* 0x0000001e36477223 */ /* 0x040fe20000000047 */
[----:B------:R-:W-:Y:S01]  /*2300*/  FFMA R70, R54, R31, R70 ;  /* 0x0000001f36467223 */ /* 0x000fe20000000046 */
[C---:B--2---:R-:W-:Y:S01]  /*2310*/  FFMA R69, R78.reuse, R24, R69 ;  /* 0x000000184e457223 */ /* 0x044fe20000000045 */
        /* <DEDUP_REMOVED lines=8> */
[C---:B---3--:R-:W-:Y:S01]  /*23a0*/  FFMA R61, R80.reuse, R24, R61 ;  /* 0x00000018503d7223 */ /* 0x048fe2000000003d */
[C---:B------:R-:W-:Y:S01]  /*23b0*/  FFMA R60, R80.reuse, R25, R60 ;  /* 0x00000019503c7223 */ /* 0x040fe2000000003c */
[C---:B------:R-:W-:Y:S01]  /*23c0*/  FFMA R59, R80.reuse, R26, R59 ;  /* 0x0000001a503b7223 */ /* 0x040fe2000000003b */
[----:B------:R1:W2:Y:S01]  /*23d0*/  LDS R78, [R53+0x60] ;  /* 0x00006000354e7984 */ /* 0x0002a20000000800 */
[C---:B------:R-:W-:Y:S01]  /*23e0*/  FFMA R58, R80.reuse, R27, R58 ;  /* 0x0000001b503a7223 */ /* 0x040fe2000000003a */
[C---:B------:R-:W-:Y:S01]  /*23f0*/  FFMA R57, R80.reuse, R28, R57 ;  /* 0x0000001c50397223 */ /* 0x040fe20000000039 */
[C---:B------:R-:W-:Y:S01]  /*2400*/  FFMA R56, R80.reuse, R29, R56 ;  /* 0x0000001d50387223 */ /* 0x040fe20000000038 */
[C---:B------:R-:W-:Y:S01]  /*2410*/  FFMA R51, R80.reuse, R30, R51 ;  /* 0x0000001e50337223 */ /* 0x040fe20000000033 */
[----:B------:R-:W-:Y:S01]  /*2420*/  FFMA R50, R80, R31, R50 ;  /* 0x0000001f50327223 */ /* 0x000fe20000000032 */
[C---:B----4-:R-:W-:Y:S01]  /*2430*/  FFMA R49, R82.reuse, R24, R49 ;  /* 0x0000001852317223 */ /* 0x050fe20000000031 */
        /* <DEDUP_REMOVED lines=23> */
[----:B-1----:R-:W-:Y:S01]  /*25b0*/  IADD3 R53, PT, PT, R53, 0x4, RZ ;  /* 0x0000000435357810 */ /* 0x002fe20007ffe0ff */
        /* <DEDUP_REMOVED lines=17> */
[----:B------:R-:W0:Y:S01]  /*26d0*/  S2R R27, SR_CTAID.Y ;  /* 0x00000000001b7919 */ /* 0x000e220000002600 */
[----:B------:R-:W1:Y:S01]  /*26e0*/  LDC.64 R24, c[0x0][0x390] ;  /* 0x0000e400ff187b82 */ /* 0x000e620000000a00 */
[----:B------:R-:W2:Y:S01]  /*26f0*/  LDCU UR4, c[0x0][0x39c] ;  /* 0x00007380ff0477ac */ /* 0x000ea20008000800 */
[----:B------:R-:W3:Y:S01]  /*2700*/  S2R R29, SR_CTAID.X ;  /* 0x00000000001d7919 */ /* 0x000ee20000002500 */
[----:B0-----:R-:W-:Y:S02]  /*2710*/  LEA R0, R27, R0, 0x4 ;  /* 0x000000001b007211 */ /* 0x001fe400078e20ff */
[----:B---3--:R-:W-:-:S03]  /*2720*/  LEA R27, R29, R52, 0x4 ;  /* 0x000000341d1b7211 */ /* 0x008fc600078e20ff */
[----:B------:R-:W-:Y:S01]  /*2730*/  IMAD.SHL.U32 R0, R0, 0x8, RZ ;  /* 0x0000000800007824 */ /* 0x000fe200078e00ff */
[----:B------:R-:W-:-:S05]  /*2740*/  SHF.L.U32 R27, R27, 0x3, RZ ;  /* 0x000000031b1b7819 */ /* 0x000fca00000006ff */
[----:B--2---:R-:W-:-:S04]  /*2750*/  IMAD R29, R0, UR4, R27 ;  /* 0x00000004001d7c24 */ /* 0x004fc8000f8e021b */
[C---:B-1----:R-:W-:Y:S01]  /*2760*/  IMAD.WIDE.U32 R26, R29.reuse, 0x4, R24 ;  /* 0x000000041d1a7825 */ /* 0x042fe200078e0018 */
[----:B------:R-:W-:-:S04]  /*2770*/  IADD3 R79, PT, PT, R29, UR4, RZ ;  /* 0x000000041d4f7c10 */ /* 0x000fc8000fffe0ff */
[C---:B------:R-:W-:Y:S01]  /*2780*/  IADD3 R53, PT, PT, R79.reuse, 0x1, RZ ;  /* 0x000000014f357810 */ /* 0x040fe20007ffe0ff */
[----:B------:R0:W-:Y:S01]  /*2790*/  STG.E desc[UR10][R26.64+0x10], R73 ;  /* 0x000010491a007986 */ /* 0x0001e2000c10190a */
[C---:B------:R-:W-:Y:S01]  /*27a0*/  VIADD R81, R79.reuse, 0x2 ;  /* 0x000000024f517836 */ /* 0x040fe20000000000 */
[C---:B------:R-:W-:Y:S01]  /*27b0*/  IADD3 R55, PT, PT, R79.reuse, 0x3, RZ ;  /* 0x000000034f377810 */ /* 0x040fe20007ffe0ff */
[--C-:B------:R-:W-:Y:S01]  /*27c0*/  IMAD.WIDE.U32 R28, R79, 0x4, R24.reuse ;  /* 0x000000044f1c7825 */ /* 0x100fe200078e0018 */
[----:B------:R1:W-:Y:S03]  /*27d0*/  STG.E desc[UR10][R26.64+0x18], R71 ;  /* 0x000018471a007986 */ /* 0x0003e6000c10190a */
[--C-:B------:R-:W-:Y:S01]  /*27e0*/  IMAD.WIDE.U32 R52, R53, 0x4, R24.reuse ;  /* 0x0000000435347825 */ /* 0x100fe200078e0018 */
[----:B------:R2:W-:Y:S03]  /*27f0*/  STG.E desc[UR10][R26.64], R77 ;  /* 0x0000004d1a007986 */ /* 0x0005e6000c10190a */
[--C-:B------:R-:W-:Y:S01]  /*2800*/  IMAD.WIDE.U32 R30, R81, 0x4, R24.reuse ;  /* 0x00000004511e7825 */ /* 0x100fe200078e0018 */
[----:B0-----:R-:W-:Y:S01]  /*2810*/  IADD3 R73, PT, PT, R79, 0x4, RZ ;  /* 0x000000044f497810 */ /* 0x001fe20007ffe0ff */
[----:B------:R0:W-:Y:S02]  /*2820*/  STG.E desc[UR10][R26.64+0x8], R75 ;  /* 0x0000084b1a007986 */ /* 0x0001e4000c10190a */
[----:B------:R-:W-:Y:S01]  /*2830*/  IMAD.WIDE.U32 R54, R55, 0x4, R24 ;  /* 0x0000000437367825 */ /* 0x000fe200078e0018 */
[C---:B-1----:R-:W-:Y:S01]  /*2840*/  IADD3 R71, PT, PT, R79.reuse, 0x5, RZ ;  /* 0x000000054f477810 */ /* 0x042fe20007ffe0ff */
[----:B------:R1:W-:Y:S02]  /*2850*/  STG.E desc[UR10][R26.64+0x14], R72 ;  /* 0x000014481a007986 */ /* 0x0003e4000c10190a */
[----:B--2---:R-:W-:-:S02]  /*2860*/  VIADD R77, R79, 0x7 ;  /* 0x000000074f4d7836 */ /* 0x004fc40000000000 */
[----:B------:R-:W-:Y:S04]  /*2870*/  STG.E desc[UR10][R26.64+0x4], R76 ;  /* 0x0000044c1a007986 */ /* 0x000fe8000c10190a */
[----:B------:R-:W-:Y:S01]  /*2880*/  STG.E desc[UR10][R26.64+0xc], R74 ;  /* 0x00000c4a1a007986 */ /* 0x000fe2000c10190a */
[C---:B0-----:R-:W-:Y:S02]  /*2890*/  IADD3 R75, PT, PT, R79.reuse, 0x6, RZ ;  /* 0x000000064f4b7810 */ /* 0x041fe40007ffe0ff */
[----:B------:R-:W-:Y:S01]  /*28a0*/  IADD3 R79, PT, PT, R79, UR4, RZ ;  /* 0x000000044f4f7c10 */ /* 0x000fe2000fffe0ff */
[----:B------:R0:W-:Y:S01]  /*28b0*/  STG.E desc[UR10][R26.64+0x1c], R70 ;  /* 0x00001c461a007986 */ /* 0x0001e2000c10190a */
[----:B-1----:R-:W-:-:S03]  /*28c0*/  IMAD.WIDE.U32 R72, R73, 0x4, R24 ;  /* 0x0000000449487825 */ /* 0x002fc600078e0018 */
[----:B------:R-:W-:Y:S04]  /*28d0*/  STG.E desc[UR10][R28.64], R69 ;  /* 0x000000451c007986 */ /* 0x000fe8000c10190a */
[----:B------:R1:W-:Y:S04]  /*28e0*/  STG.E desc[UR10][R52.64], R68 ;  /* 0x0000004434007986 */ /* 0x0003e8000c10190a */
[----:B------:R2:W-:Y:S01]  /*28f0*/  STG.E desc[UR10][R30.64], R67 ;  /* 0x000000431e007986 */ /* 0x0005e2000c10190a */
[----:B0-----:R-:W-:-:S03]  /*2900*/  IMAD.WIDE.U32 R26, R71, 0x4, R24 ;  /* 0x00000004471a7825 */ /* 0x001fc600078e0018 */
[----:B------:R0:W-:Y:S01]  /*2910*/  STG.E desc[UR10][R54.64], R66 ;  /* 0x0000004236007986 */ /* 0x0001e2000c10190a */
[--C-:B------:R-:W-:Y:S01]  /*2920*/  IMAD.WIDE.U32 R70, R75, 0x4, R24.reuse ;  /* 0x000000044b467825 */ /* 0x100fe200078e0018 */
[----:B-1----:R-:W-:Y:S02]  /*2930*/  IADD3 R53, PT, PT, R81, UR4, RZ ;  /* 0x0000000451357c10 */ /* 0x002fe4000fffe0ff */
[----:B------:R1:W-:Y:S01]  /*2940*/  STG.E desc[UR10][R72.64], R65 ;  /* 0x0000004148007986 */ /* 0x0003e2000c10190a */
[----:B------:R-:W-:-:S03]  /*2950*/  IMAD.WIDE.U32 R28, R77, 0x4, R24 ;  /* 0x000000044d1c7825 */ /* 0x000fc600078e0018 */
[----:B------:R3:W-:Y:S01]  /*2960*/  STG.E desc[UR10][R26.64], R64 ;  /* 0x000000401a007986 */ /* 0x0007e2000c10190a */
[C-C-:B--2---:R-:W-:Y:S01]  /*2970*/  IMAD.WIDE.U32 R30, R79.reuse, 0x4, R24.reuse ;  /* 0x000000044f1e7825 */ /* 0x144fe200078e0018 */
[----:B0-----:R-:W-:Y:S02]  /*2980*/  IADD3 R55, PT, PT, R79, 0x4, RZ ;  /* 0x000000044f377810 */ /* 0x001fe40007ffe0ff */
[----:B------:R0:W-:Y:S01]  /*2990*/  STG.E desc[UR10][R70.64], R63 ;  /* 0x0000003f46007986 */ /* 0x0001e2000c10190a */
[----:B------:R-:W-:Y:S01]  /*29a0*/  IMAD.WIDE.U32 R52, R53, 0x4, R24 ;  /* 0x0000000435347825 */ /* 0x000fe200078e0018 */
[----:B-1----:R-:W-:-:S03]  /*29b0*/  IADD3 R65, PT, PT, R79, 0x6, RZ ;  /* 0x000000064f417810 */ /* 0x002fc60007ffe0ff */
[----:B------:R-:W-:Y:S01]  /*29c0*/  VIADD R79, R79, UR4 ;  /* 0x000000044f4f7c36 */ /* 0x000fe20008000000 */
[----:B------:R1:W-:Y:S01]  /*29d0*/  STG.E desc[UR10][R28.64], R62 ;  /* 0x0000003e1c007986 */ /* 0x0003e2000c10190a */
[----:B------:R-:W-:-:S03]  /*29e0*/  IMAD.WIDE.U32 R54, R55, 0x4, R24 ;  /* 0x0000000437367825 */ /* 0x000fc600078e0018 */
[----:B------:R2:W-:Y:S01]  /*29f0*/  STG.E desc[UR10][R30.64], R61 ;  /* 0x0000003d1e007986 */ /* 0x0005e2000c10190a */
[--C-:B---3--:R-:W-:Y:S01]  /*2a00*/  IMAD.WIDE.U32 R26, R65, 0x4, R24.reuse ;  /* 0x00000004411a7825 */ /* 0x108fe200078e0018 */
[C---:B0-----:R-:W-:Y:S02]  /*2a10*/  IADD3 R63, PT, PT, R79.reuse, 0x2, RZ ;  /* 0x000000024f3f7810 */ /* 0x041fe40007ffe0ff */
[----:B------:R0:W-:Y:S01]  /*2a20*/  STG.E desc[UR10][R30.64+0x4], R60 ;  /* 0x0000043c1e007986 */ /* 0x0001e2000c10190a */
[C---:B------:R-:W-:Y:S02]  /*2a30*/  IADD3 R83, PT, PT, R79.reuse, 0x6, RZ ;  /* 0x000000064f537810 */ /* 0x040fe40007ffe0ff */
[C---:B------:R-:W-:Y:S01]  /*2a40*/  IADD3 R81, PT, PT, R79.reuse, 0x7, RZ ;  /* 0x000000074f517810 */ /* 0x040fe20007ffe0ff */
[C---:B-1----:R-:W-:Y:S01]  /*2a50*/  IMAD.WIDE.U32 R28, R79.reuse, 0x4, R24 ;  /* 0x000000044f1c7825 */ /* 0x042fe200078e0018 */
[----:B------:R1:W-:Y:S01]  /*2a60*/  STG.E desc[UR10][R52.64], R59 ;  /* 0x0000003b34007986 */ /* 0x0003e2000c10190a */
[----:B--2---:R-:W-:-:S03]  /*2a70*/  IADD3 R61, PT, PT, R79, 0x1, RZ ;  /* 0x000000014f3d7810 */ /* 0x004fc60007ffe0ff */
[----:B------:R2:W-:Y:S01]  /*2a80*/  STG.E desc[UR10][R52.64+0x4], R58 ;  /* 0x0000043a34007986 */ /* 0x0005e2000c10190a */
[----:B------:R-:W-:-:S03]  /*2a90*/  IMAD.WIDE.U32 R82, R83, 0x4, R24 ;  /* 0x0000000453527825 */ /* 0x000fc600078e0018 */
[----:B------:R-:W-:Y:S01]  /*2aa0*/  STG.E desc[UR10][R54.64], R57 ;  /* 0x0000003936007986 */ /* 0x000fe2000c10190a */
[--C-:B0-----:R-:W-:Y:S01]  /*2ab0*/  IMAD.WIDE.U32 R30, R61, 0x4, R24.reuse ;  /* 0x000000043d1e7825 */ /* 0x101fe200078e0018 */
[C---:B------:R-:W-:Y:S02]  /*2ac0*/  IADD3 R61, PT, PT, R79.reuse, 0x4, RZ ;  /* 0x000000044f3d7810 */ /* 0x040fe40007ffe0ff */
[----:B------:R0:W-:Y:S01]  /*2ad0*/  STG.E desc[UR10][R54.64+0x4], R56 ;  /* 0x0000043836007986 */ /* 0x0001e2000c10190a */
[----:B-1----:R-:W-:Y:S01]  /*2ae0*/  IADD3 R59, PT, PT, R79, 0x3, RZ ;  /* 0x000000034f3b7810 */ /* 0x002fe20007ffe0ff */
[--C-:B------:R-:W-:Y:S01]  /*2af0*/  IMAD.WIDE.U32 R80, R81, 0x4, R24.reuse ;  /* 0x0000000451507825 */ /* 0x100fe200078e0018 */
[----:B------:R-:W-:Y:S01]  /*2b00*/  IADD3 R77, PT, PT, R61, UR4, RZ ;  /* 0x000000043d4d7c10 */ /* 0x000fe2000fffe0ff */
[----:B------:R-:W-:Y:S02]  /*2b10*/  STG.E desc[UR10][R26.64], R51 ;  /* 0x000000331a007986 */ /* 0x000fe4000c10190a */
[----:B--2---:R-:W-:-:S02]  /*2b20*/  IMAD.WIDE.U32 R52, R63, 0x4, R24 ;  /* 0x000000043f347825 */ /* 0x004fc400078e0018 */
[----:B------:R1:W-:Y:S02]  /*2b30*/  STG.E desc[UR10][R26.64+0x4], R50 ;  /* 0x000004321a007986 */ /* 0x0003e4000c10190a */
[----:B------:R-:W-:Y:S02]  /*2b40*/  VIADD R63, R79, 0x5 ;  /* 0x000000054f3f7836 */ /* 0x000fe40000000000 */
[----:B------:R2:W-:Y:S01]  /*2b50*/  STG.E desc[UR10][R28.64], R49 ;  /* 0x000000311c007986 */ /* 0x0005e2000c10190a */
[----:B0-----:R-:W-:-:S03]  /*2b60*/  IMAD.WIDE.U32 R54, R59, 0x4, R24 ;  /* 0x000000043b367825 */ /* 0x001fc600078e0018 */
[----:B------:R-:W-:Y:S01]  /*2b70*/  STG.E desc[UR10][R30.64], R48 ;  /* 0x000000301e007986 */ /* 0x000fe2000c10190a */
[----:B------:R-:W-:-:S03]  /*2b80*/  IMAD.WIDE.U32 R56, R61, 0x4, R24 ;  /* 0x000000043d387825 */ /* 0x000fc600078e0018 */
[----:B------:R-:W-:Y:S01]  /*2b90*/  STG.E desc[UR10][R52.64], R47 ;  /* 0x0000002f34007986 */ /* 0x000fe2000c10190a */
[--C-:B-1----:R-:W-:Y:S01]  /*2ba0*/  IMAD.WIDE.U32 R26, R63, 0x4, R24.reuse ;  /* 0x000000043f1a7825 */ /* 0x102fe200078e0018 */
[----:B--2---:R-:W-:Y:S02]  /*2bb0*/  IADD3 R29, PT, PT, R79, UR4, RZ ;  /* 0x000000044f1d7c10 */ /* 0x004fe4000fffe0ff */
[----:B------:R-:W-:Y:S01]  /*2bc0*/  STG.E desc[UR10][R54.64], R46 ;  /* 0x0000002e36007986 */ /* 0x000fe2000c10190a */
[----:B------:R-:W-:-:S03]  /*2bd0*/  IMAD.WIDE.U32 R76, R77, 0x4, R24 ;  /* 0x000000044d4c7825 */ /* 0x000fc600078e0018 */
[----:B------:R-:W-:Y:S01]  /*2be0*/  STG.E desc[UR10][R56.64], R45 ;  /* 0x0000002d38007986 */ /* 0x000fe2000c10190a */
[C---:B------:R-:W-:Y:S02]  /*2bf0*/  VIADD R75, R29.reuse, UR4 ;  /* 0x000000041d4b7c36 */ /* 0x040fe40008000000 */
[--C-:B------:R-:W-:Y:S01]  /*2c00*/  IMAD.WIDE.U32 R78, R29, 0x4, R24.reuse ;  /* 0x000000041d4e7825 */ /* 0x100fe200078e0018 */
[----:B------:R0:W-:Y:S02]  /*2c10*/  STG.E desc[UR10][R26.64], R44 ;  /* 0x0000002c1a007986 */ /* 0x0001e4000c10190a */
[C---:B------:R-:W-:Y:S01]  /*2c20*/  IADD3 R73, PT, PT, R75.reuse, 0x1, RZ ;  /* 0x000000014b497810 */ /* 0x040fe20007ffe0ff */
[C---:B------:R-:W-:Y:S01]  /*2c30*/  VIADD R65, R75.reuse, 0x5 ;  /* 0x000000054b417836 */ /* 0x040fe20000000000 */
[C---:B------:R-:W-:Y:S01]  /*2c40*/  IADD3 R71, PT, PT, R75.reuse, 0x2, RZ ;  /* 0x000000024b477810 */ /* 0x040fe20007ffe0ff */
[----:B------:R-:W-:Y:S01]  /*2c50*/  STG.E desc[UR10][R82.64], R43 ;  /* 0x0000002b52007986 */ /* 0x000fe2000c10190a */
[----:B------:R-:W-:Y:S01]  /*2c60*/  IADD3 R69, PT, PT, R75, 0x3, RZ ;  /* 0x000000034b457810 */ /* 0x000fe20007ffe0ff */
[--C-:B------:R-:W-:Y:S01]  /*2c70*/  IMAD.WIDE.U32 R72, R73, 0x4, R24.reuse ;  /* 0x0000000449487825 */ /* 0x100fe200078e0018 */
[C---:B------:R-:W-:Y:S01]  /*2c80*/  IADD3 R67, PT, PT, R75.reuse, 0x4, RZ ;  /* 0x000000044b437810 */ /* 0x040fe20007ffe0ff */
[----:B------:R-:W-:Y:S01]  /*2c90*/  STG.E desc[UR10][R80.64], R42 ;  /* 0x0000002a50007986 */ /* 0x000fe2000c10190a */
[----:B------:R-:W-:Y:S01]  /*2ca0*/  IADD3 R63, PT, PT, R75, 0x6, RZ ;  /* 0x000000064b3f7810 */ /* 0x000fe20007ffe0ff */
[--C-:B------:R-:W-:Y:S01]  /*2cb0*/  IMAD.WIDE.U32 R68, R69, 0x4, R24.reuse ;  /* 0x0000000445447825 */ /* 0x100fe200078e0018 */
[C---:B------:R-:W-:Y:S01]  /*2cc0*/  IADD3 R61, PT, PT, R75.reuse, 0x7, RZ ;  /* 0x000000074b3d7810 */ /* 0x040fe20007ffe0ff */
[----:B------:R-:W-:Y:S01]  /*2cd0*/  STG.E desc[UR10][R78.64], R41 ;  /* 0x000000294e007986 */ /* 0x000fe2000c10190a */
[C---:B0-----:R-:W-:Y:S01]  /*2ce0*/  IADD3 R27, PT, PT, R75.reuse, UR4, RZ ;  /* 0x000000044b1b7c10 */ /* 0x041fe2000fffe0ff */
[--C-:B------:R-:W-:Y:S01]  /*2cf0*/  IMAD.WIDE.U32 R74, R75, 0x4, R24.reuse ;  /* 0x000000044b4a7825 */ /* 0x100fe200078e0018 */
[----:B------:R-:W-:Y:S01]  /*2d00*/  IADD3 R29, PT, PT, R71, UR4, RZ ;  /* 0x00000004471d7c10 */ /* 0x000fe2000fffe0ff */
[----:B------:R-:W-:Y:S01]  /*2d10*/  STG.E desc[UR10][R78.64+0x4], R40 ;  /* 0x000004284e007986 */ /* 0x000fe2000c10190a */
[----:B------:R-:W-:Y:S01]  /*2d20*/  IADD3 R47, PT, PT, R27, UR4, RZ ;  /* 0x000000041b2f7c10 */ /* 0x000fe2000fffe0ff */
[--C-:B------:R-:W-:Y:S01]  /*2d30*/  IMAD.WIDE.U32 R70, R71, 0x4, R24.reuse ;  /* 0x0000000447467825 */ /* 0x100fe200078e0018 */
[----:B------:R-:W-:Y:S01]  /*2d40*/  IADD3 R45, PT, PT, R27, 0x6, RZ ;  /* 0x000000061b2d7810 */ /* 0x000fe20007ffe0ff */
        /* <DEDUP_REMOVED lines=9> */
[----:B------:R-:W-:Y:S01]  /*2de0*/  IADD3 R59, PT, PT, R47, 0x6, RZ ;  /* 0x000000062f3b7810 */ /* 0x000fe20007ffe0ff */
[----:B------:R-:W-:Y:S01]  /*2df0*/  VIADD R31, R27, 0x4 ;  /* 0x000000041b1f7836 */ /* 0x000fe20000000000 */
[----:B------:R-:W-:Y:S01]  /*2e00*/  IADD3 R85, PT, PT, R47, 0x7, RZ ;  /* 0x000000072f557810 */ /* 0x000fe20007ffe0ff */
[----:B------:R-:W-:Y:S01]  /*2e10*/  STG.E desc[UR10][R76.64+0x4], R36 ;  /* 0x000004244c007986 */ /* 0x000fe2000c10190a */
[----:B------:R-:W-:-:S03]  /*2e20*/  IMAD.WIDE.U32 R62, R63, 0x4, R24 ;  /* 0x000000043f3e7825 */ /* 0x000fc600078e0018 */
        /* <DEDUP_REMOVED lines=9> */
[----:B------:R-:W-:Y:S02]  /*2ec0*/  VIADD R53, R47, 0x3 ;  /* 0x000000032f357836 */ /* 0x000fe40000000000 */
[--C-:B------:R-:W-:Y:S01]  /*2ed0*/  IMAD.WIDE.U32 R44, R45, 0x4, R24.reuse ;  /* 0x000000042d2c7825 */ /* 0x100fe200078e0018 */
[----:B------:R-:W-:Y:S03]  /*2ee0*/  STG.E desc[UR10][R68.64], R22 ;  /* 0x0000001644007986 */ /* 0x000fe6000c10190a */
        /* <DEDUP_REMOVED lines=14> */
[----:B------:R-:W-:Y:S01]  /*2fd0*/  IMAD.WIDE.U32 R24, R85, 0x4, R24 ;  /* 0x0000000455187825 */ /* 0x000fe200078e0018 */
[----:B------:R-:W-:Y:S04]  /*2fe0*/  STG.E desc[UR10][R28.64+0x4], R14 ;  /* 0x0000040e1c007986 */ /* 0x000fe8000c10190a */
        /* <DEDUP_REMOVED lines=11> */
[----:B------:R-:W-:Y:S01]  /*30a0*/  STG.E desc[UR10][R24.64], R2 ;  /* 0x0000000218007986 */ /* 0x000fe2000c10190a */
[----:B------:R-:W-:Y:S05]  /*30b0*/  EXIT ;  /* 0x000000000000794d */ /* 0x000fea0003800000 */
.L_x_11:
[----:B------:R-:W-:-:S00]  /*30c0*/  BRA `(.L_x_11) ;  /* 0xfffffffc00fc7947 */ /* 0x000fc0000383ffff */
[----:B------:R-:W-:-:S00]  /*30d0*/  NOP ;  /* 0x0000000000007918 */ /* 0x000fc00000000000 */
        /* <DEDUP_REMOVED lines=10> */
.L_x_17:


//--------------------- .text._Z10Naive_GEMMPfS_S_iii --------------------------
	.section	.text._Z10Naive_GEMMPfS_S_iii,"ax",@progbits
	.align	128
        .global         _Z10Naive_GEMMPfS_S_iii
        .type           _Z10Naive_GEMMPfS_S_iii,@function
        .size           _Z10Naive_GEMMPfS_S_iii,(.L_x_18 - _Z10Naive_GEMMPfS_S_iii)
        .other          _Z10Naive_GEMMPfS_S_iii,@"STO_CUDA_ENTRY STV_DEFAULT"
_Z10Naive_GEMMPfS_S_iii:
.text._Z10Naive_GEMMPfS_S_iii:
[----:B------:R-:W-:Y:S01]  /*0000*/  LDC R1, c[0x0][0x37c] ;  /* 0x0000df00ff017b82 */ /* 0x000fe20000000800 */
[----:B------:R-:W0:Y:S07]  /*0010*/  S2R R5, SR_TID.X ;  /* 0x0000000000057919 */ /* 0x000e2e0000002100 */
[----:B------:R-:W0:Y:S01]  /*0020*/  S2UR UR4, SR_CTAID.X ;  /* 0x00000000000479c3 */ /* 0x000e220000002500 */
[----:B------:R-:W1:Y:S07]  /*0030*/  S2R R4, SR_TID.Y ;  /* 0x0000000000047919 */ /* 0x000e6e0000002200 */
[----:B------:R-:W0:Y:S08]  /*0040*/  LDC R0, c[0x0][0x360] ;  /* 0x0000d800ff007b82 */ /* 0x000e300000000800 */
[----:B------:R-:W1:Y:S08]  /*0050*/  S2UR UR5, SR_CTAID.Y ;  /* 0x00000000000579c3 */ /* 0x000e700000002600 */
[----:B------:R-:W1:Y:S08]  /*0060*/  LDC R19, c[0x0][0x364] ;  /* 0x0000d900ff137b82 */ /* 0x000e700000000800 */
[----:B------:R-:W2:Y:S01]  /*0070*/  LDC.64 R2, c[0x0][0x398] ;  /* 0x0000e600ff027b82 */ /* 0x000ea20000000a00 */
[----:B0-----:R-:W-:-:S02]  /*0080*/  IMAD R0, R0, UR4, R5 ;  /* 0x0000000400007c24 */ /* 0x001fc4000f8e0205 */
[----:B-1----:R-:W-:-:S03]  /*0090*/  IMAD R19, R19, UR5, R4 ;  /* 0x0000000513137c24 */ /* 0x002fc6000f8e0204 */
[----:B--2---:R-:W-:-:S04]  /*00a0*/  ISETP.GE.AND P0, PT, R0, R3, PT ;  /* 0x000000030000720c */ /* 0x004fc80003f06270 */
[----:B------:R-:W-:-:S13]  /*00b0*/  ISETP.GE.OR P0, PT, R19, R2, P0 ;  /* 0x000000021300720c */ /* 0x000fda0000706670 */
[----:B------:R-:W-:Y:S05]  /*00c0*/  @P0 EXIT ;  /* 0x000000000000094d */ /* 0x000fea0003800000 */
[----:B------:R-:W0:Y:S01]  /*00d0*/  LDC R2, c[0x0][0x3a0] ;  /* 0x0000e800ff027b82 */ /* 0x000e220000000800 */
[----:B------:R-:W1:Y:S01]  /*00e0*/  LDCU.64 UR4, c[0x0][0x358] ;  /* 0x00006b00ff0477ac */ /* 0x000e620008000a00 */
[----:B------:R-:W-:Y:S01]  /*00f0*/  HFMA2 R24, -RZ, RZ, 0, 0 ;  /* 0x00000000ff187431 */ /* 0x000fe200000001ff */
[----:B0-----:R-:W-:-:S13]  /*0100*/  ISETP.GE.AND P0, PT, R2, 0x1, PT ;  /* 0x000000010200780c */ /* 0x001fda0003f06270 */
[----:B-1----:R-:W-:Y:S05]  /*0110*/  @!P0 BRA `(.L_x_12) ;  /* 0x0000000400e08947 */ /* 0x002fea0003800000 */
[C---:B------:R-:W-:Y:S01]  /*0120*/  ISETP.GE.U32.AND P1, PT, R2.reuse, 0x8, PT ;  /* 0x000000080200780c */ /* 0x040fe20003f26070 */
[----:B------:R-:W-:Y:S01]  /*0130*/  IMAD R20, R19, R2, RZ ;  /* 0x0000000213147224 */ /* 0x000fe200078e02ff */
[----:B------:R-:W-:Y:S02]  /*0140*/  LOP3.LUT R27, R2, 0x7, RZ, 0xc0, !PT ;  /* 0x00000007021b7812 */ /* 0x000fe400078ec0ff */
[----:B------:R-:W-:Y:S02]  /*0150*/  MOV R24, RZ ;  /* 0x000000ff00187202 */ /* 0x000fe40000000f00 */
[----:B------:R-:W-:Y:S02]  /*0160*/  ISETP.NE.AND P0, PT, R27, RZ, PT ;  /* 0x000000ff1b00720c */ /* 0x000fe40003f05270 */
[----:B------:R-:W-:-:S05]  /*0170*/  MOV R21, RZ ;  /* 0x000000ff00157202 */ /* 0x000fca0000000f00 */
[----:B------:R-:W-:Y:S06]  /*0180*/  @!P1 BRA `(.L_x_13) ;  /* 0x0000000000c49947 */ /* 0x000fec0003800000 */
[----:B------:R-:W0:Y:S01]  /*0190*/  LDC.64 R4, c[0x0][0x380] ;  /* 0x0000e000ff047b82 */ /* 0x000e220000000a00 */
[----:B------:R-:W-:Y:S02]  /*01a0*/  LOP3.LUT R21, R2, 0x7ffffff8, RZ, 0xc0, !PT ;  /* 0x7ffffff802157812 */ /* 0x000fe400078ec0ff */
[----:B------:R-:W-:Y:S02]  /*01b0*/  MOV R24, RZ ;  /* 0x000000ff00187202 */ /* 0x000fe40000000f00 */
[----:B------:R-:W-:Y:S02]  /*01c0*/  MOV R18, R0 ;  /* 0x0000000000127202 */ /* 0x000fe40000000f00 */
[----:B------:R-:W-:Y:S01]  /*01d0*/  IADD3 R22, PT, PT, -R21, RZ, RZ ;  /* 0x000000ff15167210 */ /* 0x000fe20007ffe1ff */
[----:B0-----:R-:W-:-:S03]  /*01e0*/  IMAD.WIDE.U32 R4, R20, 0x4, R4 ;  /* 0x0000000414047825 */ /* 0x001fc600078e0004 */
[----:B------:R-:W-:-:S04]  /*01f0*/  IADD3 R6, P1, PT, R4, 0x10, RZ ;  /* 0x0000001004067810 */ /* 0x000fc80007f3e0ff */
[----:B------:R-:W-:-:S09]  /*0200*/  IADD3.X R7, PT, PT, RZ, R5, RZ, P1, !PT ;  /* 0x00000005ff077210 */ /* 0x000fd20000ffe4ff */
.L_x_14:
[----:B------:R-:W0:Y:S01]  /*0210*/  LDC.64 R16, c[0x0][0x388] ;  /* 0x0000e200ff107b82 */ /* 0x000e220000000a00 */
[----:B------:R-:W-:Y:S02]  /*0220*/  MOV R4, R6 ;  /* 0x0000000600047202 */ /* 0x000fe40000000f00 */
[----:B------:R-:W-:-:S05]  /*0230*/  MOV R5, R7 ;  /* 0x0000000700057202 */ /* 0x000fca0000000f00 */
[----:B------:R-:W2:Y:S04]  /*0240*/  LDG.E R25, desc[UR4][R4.64+-0x10] ;  /* 0xfffff00404197981 */ /* 0x000ea8000c1e1900 */
[----:B------:R-:W3:Y:S04]  /*0250*/  LDG.E R23, desc[UR4][R4.64+-0xc] ;  /* 0xfffff40404177981 */ /* 0x000ee8000c1e1900 */
[----:B------:R-:W4:Y:S04]  /*0260*/  LDG.E R29, desc[UR4][R4.64+-0x8] ;  /* 0xfffff804041d7981 */ /* 0x000f28000c1e1900 */
[----:B------:R-:W5:Y:S01]  /*0270*/  LDG.E R28, desc[UR4][R4.64+-0x4] ;  /* 0xfffffc04041c7981 */ /* 0x000f62000c1e1900 */
[----:B0-----:R-:W-:-:S05]  /*0280*/  IMAD.WIDE R16, R18, 0x4, R16 ;  /* 0x0000000412107825 */ /* 0x001fca00078e0210 */
[----:B------:R0:W2:Y:S01]  /*0290*/  LDG.E R26, desc[UR4][R16.64] ;  /* 0x00000004101a7981 */ /* 0x0000a2000c1e1900 */
[----:B------:R-:W-:-:S04]  /*02a0*/  IMAD.WIDE R14, R3, 0x4, R16 ;  /* 0x00000004030e7825 */ /* 0x000fc800078e0210 */
[C---:B------:R-:W-:Y:S02]  /*02b0*/  IMAD.WIDE R6, R3.reuse, 0x4, R14 ;  /* 0x0000000403067825 */ /* 0x040fe400078e020e */
[----:B------:R-:W3:Y:S02]  /*02c0*/  LDG.E R14, desc[UR4][R14.64] ;  /* 0x000000040e0e7981 */ /* 0x000ee4000c1e1900 */
[C---:B------:R-:W-:Y:S02]  /*02d0*/  IMAD.WIDE R10, R3.reuse, 0x4, R6 ;  /* 0x00000004030a7825 */ /* 0x040fe400078e0206 */
[----:B------:R-:W4:Y:S02]  /*02e0*/  LDG.E R6, desc[UR4][R6.64] ;  /* 0x0000000406067981 */ /* 0x000f24000c1e1900 */
[C---:B------:R-:W-:Y:S02]  /*02f0*/  IMAD.WIDE R8, R3.reuse, 0x4, R10 ;  /* 0x0000000403087825 */ /* 0x040fe400078e020a */
[----:B------:R-:W5:Y:S02]  /*0300*/  LDG.E R10, desc[UR4][R10.64] ;  /* 0x000000040a0a7981 */ /* 0x000f64000c1e1900 */
[----:B------:R-:W-:-:S02]  /*0310*/  IMAD.WIDE R12, R3, 0x4, R8 ;  /* 0x00000004030c7825 */ /* 0x000fc400078e0208 */
[----:B------:R-:W5:Y:S04]  /*0320*/  LDG.E R7, desc[UR4][R4.64] ;  /* 0x0000000404077981 */ /* 0x000f68000c1e1900 */
[----:B------:R-:W5:Y:S01]  /*0330*/  LDG.E R8, desc[UR4][R8.64] ;  /* 0x0000000408087981 */ /* 0x000f62000c1e1900 */
[----:B0-----:R-:W-:-:S03]  /*0340*/  IMAD.WIDE R16, R3, 0x4, R12 ;  /* 0x0000000403107825 */ /* 0x001fc600078e020c */
[----:B------:R-:W5:Y:S04]  /*0350*/  LDG.E R12, desc[UR4][R12.64] ;  /* 0x000000040c0c7981 */ /* 0x000f68000c1e1900 */
[----:B------:R-:W5:Y:S04]  /*0360*/  LDG.E R15, desc[UR4][R16.64] ;  /* 0x00000004100f7981 */ /* 0x000f68000c1e1900 */
[----:B------:R-:W5:Y:S04]  /*0370*/  LDG.E R9, desc[UR4][R4.64+0x4] ;  /* 0x0000040404097981 */ /* 0x000f68000c1e1900 */
[----:B------:R-:W5:Y:S01]  /*0380*/  LDG.E R11, desc[UR4][R4.64+0xc] ;  /* 0x00000c04040b7981 */ /* 0x000f62000c1e1900 */
[----:B--2---:R-:W-:Y:S01]  /*0390*/  FFMA R26, R25, R26, R24 ;  /* 0x0000001a191a7223 */ /* 0x004fe20000000018 */
[----:B------:R-:W-:-:S02]  /*03a0*/  IMAD.WIDE R24, R3, 0x4, R16 ;  /* 0x0000000403187825 */ /* 0x000fc400078e0210 */
[----:B------:R-:W2:Y:S04]  /*03b0*/  LDG.E R16, desc[UR4][R4.64+0x8] ;  /* 0x0000080404107981 */ /* 0x000ea8000c1e1900 */
[----:B------:R-:W2:Y:S01]  /*03c0*/  LDG.E R24, desc[UR4][R24.64] ;  /* 0x0000000418187981 */ /* 0x000ea2000c1e1900 */
[----:B---3--:R-:W-:Y:S01]  /*03d0*/  FFMA R14, R23, R14, R26 ;  /* 0x0000000e170e7223 */ /* 0x008fe2000000001a */
[----:B------:R-:W-:-:S03]  /*03e0*/  IADD3 R22, PT, PT, R22, 0x8, RZ ;  /* 0x0000000816167810 */ /* 0x000fc60007ffe0ff */
[----:B----4-:R-:W-:Y:S01]  /*03f0*/  FFMA R29, R29, R6, R14 ;  /* 0x000000061d1d7223 */ /* 0x010fe2000000000e */
[----:B------:R-:W-:-:S03]  /*0400*/  ISETP.NE.AND P1, PT, R22, RZ, PT ;  /* 0x000000ff1600720c */ /* 0x000fc60003f25270 */
[----:B-----5:R-:W-:Y:S01]  /*0410*/  FFMA R10, R28, R10, R29 ;  /* 0x0000000a1c0a7223 */ /* 0x020fe2000000001d */
[----:B------:R-:W-:-:S03]  /*0420*/  IADD3 R6, P2, PT, R4, 0x20, RZ ;  /* 0x0000002004067810 */ /* 0x000fc60007f5e0ff */
[----:B------:R-:W-:Y:S01]  /*0430*/  FFMA R8, R7, R8, R10 ;  /* 0x0000000807087223 */ /* 0x000fe2000000000a */
[----:B------:R-:W-:Y:S02]  /*0440*/  IADD3.X R7, PT, PT, RZ, R5, RZ, P2, !PT ;  /* 0x00000005ff077210 */ /* 0x000fe400017fe4ff */
[----:B------:R-:W-:Y:S01]  /*0450*/  LEA R18, R3, R18, 0x3 ;  /* 0x0000001203127211 */ /* 0x000fe200078e18ff */
[----:B------:R-:W-:-:S04]  /*0460*/  FFMA R9, R9, R12, R8 ;  /* 0x0000000c09097223 */ /* 0x000fc80000000008 */
[----:B--2---:R-:W-:-:S04]  /*0470*/  FFMA R16, R16, R15, R9 ;  /* 0x0000000f10107223 */ /* 0x004fc80000000009 */
[----:B------:R-:W-:Y:S01]  /*0480*/  FFMA R24, R11, R24, R16 ;  /* 0x000000180b187223 */ /* 0x000fe20000000010 */
[----:B------:R-:W-:Y:S06]  /*0490*/  @P1 BRA `(.L_x_14) ;  /* 0xfffffffc005c1947 */ /* 0x000fec000383ffff */
.L_x_13:
[----:B------:R-:W-:Y:S05]  /*04a0*/  @!P0 BRA `(.L_x_12) ;  /* 0x0000000000fc8947 */ /* 0x000fea0003800000 */
[----:B------:R-:W-:Y:S02]  /*04b0*/  ISETP.GE.U32.AND P1, PT, R27, 0x4, PT ;  /* 0x000000041b00780c */ /* 0x000fe40003f26070 */
[----:B------:R-:W-:-:S04]  /*04c0*/  LOP3.LUT R16, R2, 0x3, RZ, 0xc0, !PT ;  /* 0x0000000302107812 */ /* 0x000fc800078ec0ff */
[----:B------:R-:W-:-:S07]  /*04d0*/  ISETP.NE.AND P0, PT, R16, RZ, PT ;  /* 0x000000ff1000720c */ /* 0x000fce0003f05270 */
[----:B------:R-:W-:Y:S06]  /*04e0*/  @!P1 BRA `(.L_x_15) ;  /* 0x00000000006c9947 */ /* 0x000fec0003800000 */
[----:B------:R-:W0:Y:S01]  /*04f0*/  LDC.64 R6, c[0x0][0x388] ;  /* 0x0000e200ff067b82 */ /* 0x000e220000000a00 */
[----:B------:R-:W1:Y:S01]  /*0500*/  LDCU.64 UR6, c[0x0][0x380] ;  /* 0x00007000ff0677ac */ /* 0x000e620008000a00 */
[----:B------:R-:W-:Y:S01]  /*0510*/  IMAD R9, R21, R3, R0 ;  /* 0x0000000315097224 */ /* 0x000fe200078e0200 */
[CC--:B------:R-:W-:Y:S02]  /*0520*/  IADD3 R5, PT, PT, R20.reuse, R21.reuse, RZ ;  /* 0x0000001514057210 */ /* 0x0c0fe40007ffe0ff */
[----:B------:R-:W-:-:S03]  /*0530*/  IADD3 R10, P1, PT, R20, R21, RZ ;  /* 0x00000015140a7210 */ /* 0x000fc60007f3e0ff */
[----:B------:R-:W2:Y:S01]  /*0540*/  LDC.64 R14, c[0x0][0x380] ;  /* 0x0000e000ff0e7b82 */ /* 0x000ea20000000a00 */
[----:B0-----:R-:W-:-:S04]  /*0550*/  IMAD.WIDE R6, R9, 0x4, R6 ;  /* 0x0000000409067825 */ /* 0x001fc800078e0206 */
[----:B------:R-:W-:Y:S02]  /*0560*/  IMAD.WIDE R8, R3, 0x4, R6 ;  /* 0x0000000403087825 */ /* 0x000fe400078e0206 */
[----:B------:R-:W3:Y:S02]  /*0570*/  LDG.E R6, desc[UR4][R6.64] ;  /* 0x0000000406067981 */ /* 0x000ee4000c1e1900 */
[----:B--2---:R-:W-:Y:S01]  /*0580*/  IMAD.WIDE.U32 R14, R5, 0x4, R14 ;  /* 0x00000004050e7825 */ /* 0x004fe200078e000e */
[----:B------:R-:W-:Y:S02]  /*0590*/  IADD3.X R5, PT, PT, RZ, RZ, RZ, P1, !PT ;  /* 0x000000ffff057210 */ /* 0x000fe40000ffe4ff */
[----:B-1----:R-:W-:-:S03]  /*05a0*/  LEA R4, P1, R10, UR6, 0x2 ;  /* 0x000000060a047c11 */ /* 0x002fc6000f8210ff */
[----:B------:R-:W3:Y:S01]  /*05b0*/  LDG.E R15, desc[UR4][R14.64] ;  /* 0x000000040e0f7981 */ /* 0x000ee2000c1e1900 */
[----:B------:R-:W-:Y:S01]  /*05c0*/  LEA.HI.X R5, R10, UR7, R5, 0x2, P1 ;  /* 0x000000070a057c11 */ /* 0x000fe200088f1405 */
[C---:B------:R-:W-:Y:S02]  /*05d0*/  IMAD.WIDE R10, R3.reuse, 0x4, R8 ;  /* 0x00000004030a7825 */ /* 0x040fe400078e0208 */
[----:B------:R-:W2:Y:S04]  /*05e0*/  LDG.E R8, desc[UR4][R8.64] ;  /* 0x0000000408087981 */ /* 0x000ea8000c1e1900 */
[----:B------:R-:W2:Y:S01]  /*05f0*/  LDG.E R17, desc[UR4][R4.64+0x4] ;  /* 0x0000040404117981 */ /* 0x000ea2000c1e1900 */
[----:B------:R-:W-:-:S03]  /*0600*/  IMAD.WIDE R12, R3, 0x4, R10 ;  /* 0x00000004030c7825 */ /* 0x000fc600078e020a */
[----:B------:R-:W4:Y:S04]  /*0610*/  LDG.E R22, desc[UR4][R10.64] ;  /* 0x000000040a167981 */ /* 0x000f28000c1e1900 */
[----:B------:R-:W4:Y:S04]  /*0620*/  LDG.E R18, desc[UR4][R4.64+0x8] ;  /* 0x0000080404127981 */ /* 0x000f28000c1e1900 */
[----:B------:R-:W5:Y:S04]  /*0630*/  LDG.E R26, desc[UR4][R4.64+0xc] ;  /* 0x00000c04041a7981 */ /* 0x000f68000c1e1900 */
[----:B------:R-:W5:Y:S01]  /*0640*/  LDG.E R12, desc[UR4][R12.64] ;  /* 0x000000040c0c7981 */ /* 0x000f62000c1e1900 */
[----:B------:R-:W-:Y:S01]  /*0650*/  IADD3 R21, PT, PT, R21, 0x4, RZ ;  /* 0x0000000415157810 */ /* 0x000fe20007ffe0ff */
[----:B---3--:R-:W-:-:S04]  /*0660*/  FFMA R24, R15, R6, R24 ;  /* 0x000000060f187223 */ /* 0x008fc80000000018 */
[----:B--2---:R-:W-:-:S04]  /*0670*/  FFMA R17, R17, R8, R24 ;  /* 0x0000000811117223 */ /* 0x004fc80000000018 */
[----:B----4-:R-:W-:-:S04]  /*0680*/  FFMA R17, R18, R22, R17 ;  /* 0x0000001612117223 */ /* 0x010fc80000000011 */
[----:B-----5:R-:W-:-:S07]  /*0690*/  FFMA R24, R26, R12, R17 ;  /* 0x0000000c1a187223 */ /* 0x020fce0000000011 */
.L_x_15:
[----:B------:R-:W-:Y:S05]  /*06a0*/  @!P0 BRA `(.L_x_12) ;  /* 0x00000000007c8947 */ /* 0x000fea0003800000 */
[----:B------:R-:W-:Y:S01]  /*06b0*/  ISETP.NE.AND P1, PT, R16, 0x1, PT ;  /* 0x000000011000780c */ /* 0x000fe20003f25270 */
[----:B------:R-:W0:Y:S01]  /*06c0*/  LDC.64 R12, c[0x0][0x380] ;  /* 0x0000e000ff0c7b82 */ /* 0x000e220000000a00 */
[----:B------:R-:W-:-:S04]  /*06d0*/  LOP3.LUT R2, R2, 0x1, RZ, 0xc0, !PT ;  /* 0x0000000102027812 */ /* 0x000fc800078ec0ff */
[----:B------:R-:W-:-:S03]  /*06e0*/  ISETP.NE.U32.AND P0, PT, R2, 0x1, PT ;  /* 0x000000010200780c */ /* 0x000fc60003f05070 */
[----:B------:R-:W1:Y:S04]  /*06f0*/  LDC.64 R10, c[0x0][0x388] ;  /* 0x0000e200ff0a7b82 */ /* 0x000e680000000a00 */
[CC--:B------:R-:W-:Y:S02]  /*0700*/  @P1 IADD3 R15, PT, PT, R20.reuse, R21.reuse, RZ ;  /* 0x00000015140f1210 */ /* 0x0c0fe40007ffe0ff */
[----:B------:R-:W-:Y:S02]  /*0710*/  @P1 IADD3 R2, P2, PT, R20, R21, RZ ;  /* 0x0000001514021210 */ /* 0x000fe40007f5e0ff */
[----:B------:R-:W2:Y:S02]  /*0720*/  @P1 LDC.64 R4, c[0x0][0x380] ;  /* 0x0000e000ff041b82 */ /* 0x000ea40000000a00 */
[----:B------:R-:W-:-:S06]  /*0730*/  @P1 IADD3.X R14, PT, PT, RZ, RZ, RZ, P2, !PT ;  /* 0x000000ffff0e1210 */ /* 0x000fcc00017fe4ff */
[----:B------:R-:W3:Y:S01]  /*0740*/  LDC.64 R6, c[0x0][0x380] ;  /* 0x0000e000ff067b82 */ /* 0x000ee20000000a00 */
[----:B0-----:R-:W-:-:S04]  /*0750*/  @P1 IMAD.WIDE.U32 R12, R15, 0x4, R12 ;  /* 0x000000040f0c1825 */ /* 0x001fc800078e000c */
[C---:B------:R-:W-:Y:S01]  /*0760*/  @P1 IMAD R15, R21.reuse, R3, R0 ;  /* 0x00000003150f1224 */ /* 0x040fe200078e0200 */
[----:B------:R-:W-:Y:S01]  /*0770*/  @P1 IADD3 R21, PT, PT, R21, 0x2, RZ ;  /* 0x0000000215151810 */ /* 0x000fe20007ffe0ff */
[----:B------:R-:W4:Y:S01]  /*0780*/  @P1 LDG.E R13, desc[UR4][R12.64] ;  /* 0x000000040c0d1981 */ /* 0x000f22000c1e1900 */
[----:B------:R-:W0:Y:S01]  /*0790*/  LDC.64 R8, c[0x0][0x388] ;  /* 0x0000e200ff087b82 */ /* 0x000e220000000a00 */
[----:B-1----:R-:W-:Y:S01]  /*07a0*/  @P1 IMAD.WIDE R10, R15, 0x4, R10 ;  /* 0x000000040f0a1825 */ /* 0x002fe200078e020a */
[----:B------:R-:W-:Y:S02]  /*07b0*/  @!P0 IADD3 R17, PT, PT, R20, R21, RZ ;  /* 0x0000001514118210 */ /* 0x000fe40007ffe0ff */
[----:B--2---:R-:W-:Y:S01]  /*07c0*/  @P1 LEA R4, P2, R2, R4, 0x2 ;  /* 0x0000000402041211 */ /* 0x004fe200078410ff */
[----:B------:R-:W-:-:S03]  /*07d0*/  @!P0 IMAD R21, R21, R3, R0 ;  /* 0x0000000315158224 */ /* 0x000fc600078e0200 */
[----:B------:R-:W-:Y:S01]  /*07e0*/  @P1 LEA.HI.X R5, R2, R5, R14, 0x2, P2 ;  /* 0x0000000502051211 */ /* 0x000fe200010f140e */
[----:B------:R-:W-:Y:S01]  /*07f0*/  @P1 IMAD.WIDE R14, R3, 0x4, R10 ;  /* 0x00000004030e1825 */ /* 0x000fe200078e020a */
[----:B------:R-:W4:Y:S03]  /*0800*/  @P1 LDG.E R2, desc[UR4][R10.64] ;  /* 0x000000040a021981 */ /* 0x000f26000c1e1900 */
[----:B---3--:R-:W-:Y:S01]  /*0810*/  @!P0 IMAD.WIDE.U32 R6, R17, 0x4, R6 ;  /* 0x0000000411068825 */ /* 0x008fe200078e0006 */
[----:B------:R-:W2:Y:S04]  /*0820*/  @P1 LDG.E R5, desc[UR4][R4.64+0x4] ;  /* 0x0000040404051981 */ /* 0x000ea8000c1e1900 */
[----:B------:R-:W2:Y:S01]  /*0830*/  @P1 LDG.E R14, desc[UR4][R14.64] ;  /* 0x000000040e0e1981 */ /* 0x000ea2000c1e1900 */
[----:B0-----:R-:W-:-:S03]  /*0840*/  @!P0 IMAD.WIDE R8, R21, 0x4, R8 ;  /* 0x0000000415088825 */ /* 0x001fc600078e0208 */
[----:B------:R-:W3:Y:S04]  /*0850*/  @!P0 LDG.E R7, desc[UR4][R6.64] ;  /* 0x0000000406078981 */ /* 0x000ee8000c1e1900 */
[----:B------:R-:W3:Y:S01]  /*0860*/  @!P0 LDG.E R8, desc[UR4][R8.64] ;  /* 0x0000000408088981 */ /* 0x000ee2000c1e1900 */
[----:B----4-:R-:W-:-:S04]  /*0870*/  @P1 FFMA R2, R13, R2, R24 ;  /* 0x000000020d021223 */ /* 0x010fc80000000018 */
[----:B--2---:R-:W-:-:S04]  /*0880*/  @P1 FFMA R24, R5, R14, R2 ;  /* 0x0000000e05181223 */ /* 0x004fc80000000002 */
[----:B---3--:R-:W-:-:S07]  /*0890*/  @!P0 FFMA R24, R7, R8, R24 ;  /* 0x0000000807188223 */ /* 0x008fce0000000018 */
.L_x_12:
[----:B------:R-:W0:Y:S01]  /*08a0*/  LDC.64 R4, c[0x0][0x390] ;  /* 0x0000e400ff047b82 */ /* 0x000e220000000a00 */
[----:B------:R-:W-:-:S04]  /*08b0*/  IMAD R3, R19, R3, R0 ;  /* 0x0000000313037224 */ /* 0x000fc800078e0200 */
[----:B0-----:R-:W-:-:S05]  /*08c0*/  IMAD.WIDE R2, R3, 0x4, R4 ;  /* 0x0000000403027825 */ /* 0x001fca00078e0204 */
[----:B------:R-:W-:Y:S01]  /*08d0*/  STG.E desc[UR4][R2.64], R24 ;  /* 0x0000001802007986 */ /* 0x000fe2000c101904 */
[----:B------:R-:W-:Y:S05]  /*08e0*/  EXIT ;  /* 0x000000000000794d */ /* 0x000fea0003800000 */
.L_x_16:
        /* <DEDUP_REMOVED lines=9> */
.L_x_18:


//--------------------- .nv.shared._Z13Prefetch_GEMMILi128ELi8ELi8EEvPfS0_S0_iii --------------------------
	.section	.nv.shared._Z13Prefetch_GEMMILi128ELi8ELi8EEvPfS0_S0_iii,"aw",@nobits
	.sectionflags	@""
	.align	4
.nv.shared._Z13Prefetch_GEMMILi128ELi8ELi8EEvPfS0_S0_iii:
	.zero		17408


//--------------------- .nv.shared.reserved.0     --------------------------
	.section	.nv.shared.reserved.0,"aw",@nobits
	.weak		__nv_reservedSMEM_offset_0_alias
	.size		__nv_reservedSMEM_offset_0_alias, 0, 64
	.other		__nv_reservedSMEM_offset_0_alias,@"STO_CUDA_RESERVED_SHARED STV_DEFAULT"
__nv_reservedSMEM_offset_0_alias:
	.zero		0
	.zero		64


//--------------------- .nv.constant0._Z13Prefetch_GEMMILi128ELi8ELi8EEvPfS0_S0_iii --------------------------
	.section	.nv.constant0._Z13Prefetch_GEMMILi128ELi8ELi8EEvPfS0_S0_iii,"a",@progbits
	.sectionflags	@""
	.align	4
.nv.constant0._Z13Prefetch_GEMMILi128ELi8ELi8EEvPfS0_S0_iii:
	.zero		932


//--------------------- .nv.constant0._Z10Naive_GEMMPfS_S_iii --------------------------
	.section	.nv.constant0._Z10Naive_GEMMPfS_S_iii,"a",@progbits
	.sectionflags	@""
	.align	4
.nv.constant0._Z10Naive_GEMMPfS_S_iii:
	.zero		932


//--------------------- SYMBOLS --------------------------

	.type		.nv.reservedSmem.offset0,@object
	.size		.nv.reservedSmem.offset0,0x4
	.type		.nv.reservedSmem.cap,@object
	.size		.nv.reservedSmem.cap,0x4
